//
// Generated by NVIDIA NVVM Compiler
//
// Compiler Build ID: CL-36424714
// Cuda compilation tools, release 13.0, V13.0.88
// Based on NVVM 20.0.0
//

.version 9.0
.target sm_100
.address_size 64

	// .globl	_Z11knn_completPfiS_

.visible .entry _Z11knn_completPfiS_(
	.param .u64 .ptr .align 1 _Z11knn_completPfiS__param_0,
	.param .u32 _Z11knn_completPfiS__param_1,
	.param .u64 .ptr .align 1 _Z11knn_completPfiS__param_2
)
{
	.reg .pred 	%p<4>;
	.reg .b32 	%r<33>;
	.reg .b32 	%f<215>;
	.reg .b64 	%rd<22>;
	.reg .b64 	%fd<10>;

	ld.param.u64 	%rd11, [_Z11knn_completPfiS__param_0];
	ld.param.u32 	%r11, [_Z11knn_completPfiS__param_1];
	ld.param.u64 	%rd10, [_Z11knn_completPfiS__param_2];
	cvta.to.global.u64 	%rd1, %rd11;
	mov.u32 	%r12, %tid.x;
	mov.u32 	%r13, %ctaid.x;
	mov.u32 	%r1, %ntid.x;
	mad.lo.s32 	%r31, %r13, %r1, %r12;
	add.s32 	%r14, %r11, -1;
	mul.lo.s32 	%r15, %r14, %r11;
	shr.u32 	%r16, %r15, 31;
	add.s32 	%r17, %r15, %r16;
	shr.s32 	%r3, %r17, 1;
	setp.ge.s32 	%p1, %r31, %r3;
	@%p1 bra 	$L__BB0_5;
	cvta.to.global.u64 	%rd2, %rd10;
	add.s64 	%rd3, %rd1, 4;
	mov.u32 	%r18, %nctaid.x;
	mul.lo.s32 	%r4, %r18, %r1;
$L__BB0_2:
	shl.b32 	%r20, %r31, 3;
	or.b32  	%r21, %r20, 1;
	cvt.rn.f32.s32 	%f3, %r21;
	sqrt.rn.f32 	%f4, %f3;
	add.f32 	%f5, %f4, 0fBF800000;
	fma.rn.f32 	%f6, %f5, 0f3F000000, 0f3F800000;
	cvt.rzi.s32.f32 	%r6, %f6;
	add.s32 	%r22, %r6, -1;
	mul.lo.s32 	%r23, %r22, %r6;
	shr.u32 	%r24, %r23, 31;
	add.s32 	%r25, %r23, %r24;
	shr.s32 	%r26, %r25, 1;
	sub.s32 	%r7, %r31, %r26;
	mul.lo.s32 	%r27, %r6, 50;
	mul.wide.s32 	%rd12, %r27, 4;
	add.s64 	%rd13, %rd1, %rd12;
	mul.lo.s32 	%r28, %r7, 50;
	mul.wide.s32 	%rd14, %r28, 4;
	add.s64 	%rd15, %rd1, %rd14;
	ld.global.f32 	%f7, [%rd13];
	fma.rn.f32 	%f8, %f7, %f7, 0f00000000;
	ld.global.f32 	%f9, [%rd13+4];
	fma.rn.f32 	%f10, %f9, %f9, %f8;
	ld.global.f32 	%f11, [%rd13+8];
	fma.rn.f32 	%f12, %f11, %f11, %f10;
	ld.global.f32 	%f13, [%rd13+12];
	fma.rn.f32 	%f14, %f13, %f13, %f12;
	ld.global.f32 	%f15, [%rd13+16];
	fma.rn.f32 	%f16, %f15, %f15, %f14;
	ld.global.f32 	%f17, [%rd13+20];
	fma.rn.f32 	%f18, %f17, %f17, %f16;
	ld.global.f32 	%f19, [%rd13+24];
	fma.rn.f32 	%f20, %f19, %f19, %f18;
	ld.global.f32 	%f21, [%rd13+28];
	fma.rn.f32 	%f22, %f21, %f21, %f20;
	ld.global.f32 	%f23, [%rd13+32];
	fma.rn.f32 	%f24, %f23, %f23, %f22;
	ld.global.f32 	%f25, [%rd13+36];
	fma.rn.f32 	%f26, %f25, %f25, %f24;
	ld.global.f32 	%f27, [%rd13+40];
	fma.rn.f32 	%f28, %f27, %f27, %f26;
	ld.global.f32 	%f29, [%rd13+44];
	fma.rn.f32 	%f30, %f29, %f29, %f28;
	ld.global.f32 	%f31, [%rd13+48];
	fma.rn.f32 	%f32, %f31, %f31, %f30;
	ld.global.f32 	%f33, [%rd13+52];
	fma.rn.f32 	%f34, %f33, %f33, %f32;
	ld.global.f32 	%f35, [%rd13+56];
	fma.rn.f32 	%f36, %f35, %f35, %f34;
	ld.global.f32 	%f37, [%rd13+60];
	fma.rn.f32 	%f38, %f37, %f37, %f36;
	ld.global.f32 	%f39, [%rd13+64];
	fma.rn.f32 	%f40, %f39, %f39, %f38;
	ld.global.f32 	%f41, [%rd13+68];
	fma.rn.f32 	%f42, %f41, %f41, %f40;
	ld.global.f32 	%f43, [%rd13+72];
	fma.rn.f32 	%f44, %f43, %f43, %f42;
	ld.global.f32 	%f45, [%rd13+76];
	fma.rn.f32 	%f46, %f45, %f45, %f44;
	ld.global.f32 	%f47, [%rd13+80];
	fma.rn.f32 	%f48, %f47, %f47, %f46;
	ld.global.f32 	%f49, [%rd13+84];
	fma.rn.f32 	%f50, %f49, %f49, %f48;
	ld.global.f32 	%f51, [%rd13+88];
	fma.rn.f32 	%f52, %f51, %f51, %f50;
	ld.global.f32 	%f53, [%rd13+92];
	fma.rn.f32 	%f54, %f53, %f53, %f52;
	ld.global.f32 	%f55, [%rd13+96];
	fma.rn.f32 	%f56, %f55, %f55, %f54;
	ld.global.f32 	%f57, [%rd13+100];
	fma.rn.f32 	%f58, %f57, %f57, %f56;
	ld.global.f32 	%f59, [%rd13+104];
	fma.rn.f32 	%f60, %f59, %f59, %f58;
	ld.global.f32 	%f61, [%rd13+108];
	fma.rn.f32 	%f62, %f61, %f61, %f60;
	ld.global.f32 	%f63, [%rd13+112];
	fma.rn.f32 	%f64, %f63, %f63, %f62;
	ld.global.f32 	%f65, [%rd13+116];
	fma.rn.f32 	%f66, %f65, %f65, %f64;
	ld.global.f32 	%f67, [%rd13+120];
	fma.rn.f32 	%f68, %f67, %f67, %f66;
	ld.global.f32 	%f69, [%rd13+124];
	fma.rn.f32 	%f70, %f69, %f69, %f68;
	ld.global.f32 	%f71, [%rd13+128];
	fma.rn.f32 	%f72, %f71, %f71, %f70;
	ld.global.f32 	%f73, [%rd13+132];
	fma.rn.f32 	%f74, %f73, %f73, %f72;
	ld.global.f32 	%f75, [%rd13+136];
	fma.rn.f32 	%f76, %f75, %f75, %f74;
	ld.global.f32 	%f77, [%rd13+140];
	fma.rn.f32 	%f78, %f77, %f77, %f76;
	ld.global.f32 	%f79, [%rd13+144];
	fma.rn.f32 	%f80, %f79, %f79, %f78;
	ld.global.f32 	%f81, [%rd13+148];
	fma.rn.f32 	%f82, %f81, %f81, %f80;
	ld.global.f32 	%f83, [%rd13+152];
	fma.rn.f32 	%f84, %f83, %f83, %f82;
	ld.global.f32 	%f85, [%rd13+156];
	fma.rn.f32 	%f86, %f85, %f85, %f84;
	ld.global.f32 	%f87, [%rd13+160];
	fma.rn.f32 	%f88, %f87, %f87, %f86;
	ld.global.f32 	%f89, [%rd13+164];
	fma.rn.f32 	%f90, %f89, %f89, %f88;
	ld.global.f32 	%f91, [%rd13+168];
	fma.rn.f32 	%f92, %f91, %f91, %f90;
	ld.global.f32 	%f93, [%rd13+172];
	fma.rn.f32 	%f94, %f93, %f93, %f92;
	ld.global.f32 	%f95, [%rd13+176];
	fma.rn.f32 	%f96, %f95, %f95, %f94;
	ld.global.f32 	%f97, [%rd13+180];
	fma.rn.f32 	%f98, %f97, %f97, %f96;
	ld.global.f32 	%f99, [%rd13+184];
	fma.rn.f32 	%f100, %f99, %f99, %f98;
	ld.global.f32 	%f101, [%rd13+188];
	fma.rn.f32 	%f102, %f101, %f101, %f100;
	ld.global.f32 	%f103, [%rd13+192];
	fma.rn.f32 	%f104, %f103, %f103, %f102;
	ld.global.f32 	%f105, [%rd13+196];
	fma.rn.f32 	%f1, %f105, %f105, %f104;
	ld.global.f32 	%f106, [%rd15];
	fma.rn.f32 	%f107, %f106, %f106, 0f00000000;
	ld.global.f32 	%f108, [%rd15+4];
	fma.rn.f32 	%f109, %f108, %f108, %f107;
	ld.global.f32 	%f110, [%rd15+8];
	fma.rn.f32 	%f111, %f110, %f110, %f109;
	ld.global.f32 	%f112, [%rd15+12];
	fma.rn.f32 	%f113, %f112, %f112, %f111;
	ld.global.f32 	%f114, [%rd15+16];
	fma.rn.f32 	%f115, %f114, %f114, %f113;
	ld.global.f32 	%f116, [%rd15+20];
	fma.rn.f32 	%f117, %f116, %f116, %f115;
	ld.global.f32 	%f118, [%rd15+24];
	fma.rn.f32 	%f119, %f118, %f118, %f117;
	ld.global.f32 	%f120, [%rd15+28];
	fma.rn.f32 	%f121, %f120, %f120, %f119;
	ld.global.f32 	%f122, [%rd15+32];
	fma.rn.f32 	%f123, %f122, %f122, %f121;
	ld.global.f32 	%f124, [%rd15+36];
	fma.rn.f32 	%f125, %f124, %f124, %f123;
	ld.global.f32 	%f126, [%rd15+40];
	fma.rn.f32 	%f127, %f126, %f126, %f125;
	ld.global.f32 	%f128, [%rd15+44];
	fma.rn.f32 	%f129, %f128, %f128, %f127;
	ld.global.f32 	%f130, [%rd15+48];
	fma.rn.f32 	%f131, %f130, %f130, %f129;
	ld.global.f32 	%f132, [%rd15+52];
	fma.rn.f32 	%f133, %f132, %f132, %f131;
	ld.global.f32 	%f134, [%rd15+56];
	fma.rn.f32 	%f135, %f134, %f134, %f133;
	ld.global.f32 	%f136, [%rd15+60];
	fma.rn.f32 	%f137, %f136, %f136, %f135;
	ld.global.f32 	%f138, [%rd15+64];
	fma.rn.f32 	%f139, %f138, %f138, %f137;
	ld.global.f32 	%f140, [%rd15+68];
	fma.rn.f32 	%f141, %f140, %f140, %f139;
	ld.global.f32 	%f142, [%rd15+72];
	fma.rn.f32 	%f143, %f142, %f142, %f141;
	ld.global.f32 	%f144, [%rd15+76];
	fma.rn.f32 	%f145, %f144, %f144, %f143;
	ld.global.f32 	%f146, [%rd15+80];
	fma.rn.f32 	%f147, %f146, %f146, %f145;
	ld.global.f32 	%f148, [%rd15+84];
	fma.rn.f32 	%f149, %f148, %f148, %f147;
	ld.global.f32 	%f150, [%rd15+88];
	fma.rn.f32 	%f151, %f150, %f150, %f149;
	ld.global.f32 	%f152, [%rd15+92];
	fma.rn.f32 	%f153, %f152, %f152, %f151;
	ld.global.f32 	%f154, [%rd15+96];
	fma.rn.f32 	%f155, %f154, %f154, %f153;
	ld.global.f32 	%f156, [%rd15+100];
	fma.rn.f32 	%f157, %f156, %f156, %f155;
	ld.global.f32 	%f158, [%rd15+104];
	fma.rn.f32 	%f159, %f158, %f158, %f157;
	ld.global.f32 	%f160, [%rd15+108];
	fma.rn.f32 	%f161, %f160, %f160, %f159;
	ld.global.f32 	%f162, [%rd15+112];
	fma.rn.f32 	%f163, %f162, %f162, %f161;
	ld.global.f32 	%f164, [%rd15+116];
	fma.rn.f32 	%f165, %f164, %f164, %f163;
	ld.global.f32 	%f166, [%rd15+120];
	fma.rn.f32 	%f167, %f166, %f166, %f165;
	ld.global.f32 	%f168, [%rd15+124];
	fma.rn.f32 	%f169, %f168, %f168, %f167;
	ld.global.f32 	%f170, [%rd15+128];
	fma.rn.f32 	%f171, %f170, %f170, %f169;
	ld.global.f32 	%f172, [%rd15+132];
	fma.rn.f32 	%f173, %f172, %f172, %f171;
	ld.global.f32 	%f174, [%rd15+136];
	fma.rn.f32 	%f175, %f174, %f174, %f173;
	ld.global.f32 	%f176, [%rd15+140];
	fma.rn.f32 	%f177, %f176, %f176, %f175;
	ld.global.f32 	%f178, [%rd15+144];
	fma.rn.f32 	%f179, %f178, %f178, %f177;
	ld.global.f32 	%f180, [%rd15+148];
	fma.rn.f32 	%f181, %f180, %f180, %f179;
	ld.global.f32 	%f182, [%rd15+152];
	fma.rn.f32 	%f183, %f182, %f182, %f181;
	ld.global.f32 	%f184, [%rd15+156];
	fma.rn.f32 	%f185, %f184, %f184, %f183;
	ld.global.f32 	%f186, [%rd15+160];
	fma.rn.f32 	%f187, %f186, %f186, %f185;
	ld.global.f32 	%f188, [%rd15+164];
	fma.rn.f32 	%f189, %f188, %f188, %f187;
	ld.global.f32 	%f190, [%rd15+168];
	fma.rn.f32 	%f191, %f190, %f190, %f189;
	ld.global.f32 	%f192, [%rd15+172];
	fma.rn.f32 	%f193, %f192, %f192, %f191;
	ld.global.f32 	%f194, [%rd15+176];
	fma.rn.f32 	%f195, %f194, %f194, %f193;
	ld.global.f32 	%f196, [%rd15+180];
	fma.rn.f32 	%f197, %f196, %f196, %f195;
	ld.global.f32 	%f198, [%rd15+184];
	fma.rn.f32 	%f199, %f198, %f198, %f197;
	ld.global.f32 	%f200, [%rd15+188];
	fma.rn.f32 	%f201, %f200, %f200, %f199;
	ld.global.f32 	%f202, [%rd15+192];
	fma.rn.f32 	%f203, %f202, %f202, %f201;
	ld.global.f32 	%f204, [%rd15+196];
	fma.rn.f32 	%f2, %f204, %f204, %f203;
	add.s64 	%rd21, %rd3, %rd14;
	add.s64 	%rd20, %rd3, %rd12;
	mov.f64 	%fd9, 0d0000000000000000;
	mov.b32 	%r32, 0;
$L__BB0_3:
	ld.global.f32 	%f205, [%rd20+-4];
	ld.global.f32 	%f206, [%rd21+-4];
	mul.f32 	%f207, %f205, %f206;
	cvt.f64.f32 	%fd4, %f207;
	add.f64 	%fd5, %fd9, %fd4;
	ld.global.f32 	%f208, [%rd20];
	ld.global.f32 	%f209, [%rd21];
	mul.f32 	%f210, %f208, %f209;
	cvt.f64.f32 	%fd6, %f210;
	add.f64 	%fd9, %fd5, %fd6;
	add.s32 	%r32, %r32, 2;
	add.s64 	%rd21, %rd21, 8;
	add.s64 	%rd20, %rd20, 8;
	setp.ne.s32 	%p2, %r32, 50;
	@%p2 bra 	$L__BB0_3;
	sqrt.rn.f32 	%f211, %f2;
	sqrt.rn.f32 	%f212, %f1;
	fma.rn.f32 	%f213, %f212, %f211, 0f322BCC77;
	cvt.f64.f32 	%fd7, %f213;
	div.rn.f64 	%fd8, %fd9, %fd7;
	cvt.rn.f32.f64 	%f214, %fd8;
	mad.lo.s32 	%r29, %r6, %r11, %r7;
	mul.wide.s32 	%rd16, %r29, 4;
	add.s64 	%rd17, %rd2, %rd16;
	st.global.f32 	[%rd17], %f214;
	mad.lo.s32 	%r30, %r7, %r11, %r6;
	mul.wide.s32 	%rd18, %r30, 4;
	add.s64 	%rd19, %rd2, %rd18;
	st.global.f32 	[%rd19], %f214;
	add.s32 	%r31, %r31, %r4;
	setp.lt.s32 	%p3, %r31, %r3;
	@%p3 bra 	$L__BB0_2;
$L__BB0_5:
	ret;

}


// ===== COMPILED SASS (sm_100) =====

	.target	sm_100

	.elftype	@"ET_EXEC"


//--------------------- .note.nv.tkinfo           --------------------------
	.section	.note.nv.tkinfo,"",@"SHT_NOTE"
	.sectionflags	@"SHF_NOTE_NV_TKINFO"
	.tkinfo
        /*0018*/ 	.word	0x00000002
        /*0030*/ 	.string	""
        /*0030*/ 	.string	"ptxas"
        /*0030*/ 	.string	"Cuda compilation tools, release 13.0, V13.0.88"
        /*0030*/ 	.string	"Build cuda_13.0.r13.0/compiler.36424714_0"
        /*0030*/ 	.string	"-arch sm_100 -m 64 "



//--------------------- .note.nv.cuinfo           --------------------------
	.section	.note.nv.cuinfo,"",@"SHT_NOTE"
	.sectionflags	@"SHF_NOTE_NV_CUINFO"
        /*0018*/ 	.short	0x0002
        /*001a*/ 	.short	0x0064
        /*001c*/ 	.short	0x0082
	.zero		2


//--------------------- .nv.info                  --------------------------
	.section	.nv.info,"",@"SHT_CUDA_INFO"
	.align	4


	//----- nvinfo : EIATTR_REGCOUNT
	.align		4
        /*0000*/ 	.byte	0x04, 0x2f
        /*0002*/ 	.short	(.L_1 - .L_0)
	.align		4
.L_0:
        /*0004*/ 	.word	index@(_Z11knn_completPfiS_)
        /*0008*/ 	.word	0x00000020


	//----- nvinfo : EIATTR_FRAME_SIZE
	.align		4
.L_1:
        /*000c*/ 	.byte	0x04, 0x11
        /*000e*/ 	.short	(.L_3 - .L_2)
	.align		4
.L_2:
        /*0010*/ 	.word	index@($__internal_1_$__cuda_sm20_sqrt_rn_f32_slowpath)
        /*0014*/ 	.word	0x00000000


	//----- nvinfo : EIATTR_FRAME_SIZE
	.align		4
.L_3:
        /*0018*/ 	.byte	0x04, 0x11
        /*001a*/ 	.short	(.L_5 - .L_4)
	.align		4
.L_4:
        /*001c*/ 	.word	index@($__internal_0_$__cuda_sm20_div_rn_f64_full)
        /*0020*/ 	.word	0x00000000


	//----- nvinfo : EIATTR_FRAME_SIZE
	.align		4
.L_5:
        /*0024*/ 	.byte	0x04, 0x11
        /*0026*/ 	.short	(.L_7 - .L_6)
	.align		4
.L_6:
        /*0028*/ 	.word	index@(_Z11knn_completPfiS_)
        /*002c*/ 	.word	0x00000000


	//----- nvinfo : EIATTR_MIN_STACK_SIZE
	.align		4
.L_7:
        /*0030*/ 	.byte	0x04, 0x12
        /*0032*/ 	.short	(.L_9 - .L_8)
	.align		4
.L_8:
        /*0034*/ 	.word	index@(_Z11knn_completPfiS_)
        /*0038*/ 	.word	0x00000000
.L_9:


//--------------------- .nv.compat                --------------------------
	.section	.nv.compat,"",@"SHT_CUDA_COMPAT_INFO"
	.align	4
        /*0000*/ 	.byte	0x02, 0x09, 0x00, 0x00, 0x02, 0x02, 0x01, 0x00, 0x02, 0x05, 0x05, 0x00, 0x03, 0x07, 0x01, 0x01
        /*0010*/ 	.byte	0x02, 0x03, 0x00, 0x00, 0x02, 0x06, 0x01, 0x00, 0x04, 0x0b, 0x08, 0x00, 0x01, 0x00, 0x00, 0x00
        /*0020*/ 	.byte	0x00, 0x00, 0x00, 0x00


//--------------------- .nv.info._Z11knn_completPfiS_ --------------------------
	.section	.nv.info._Z11knn_completPfiS_,"",@"SHT_CUDA_INFO"
	.sectionflags	@""
	.align	4


	//----- nvinfo : EIATTR_CUDA_API_VERSION
	.align		4
        /*0000*/ 	.byte	0x04, 0x37
        /*0002*/ 	.short	(.L_11 - .L_10)
.L_10:
        /*0004*/ 	.word	0x00000082


	//----- nvinfo : EIATTR_KPARAM_INFO
	.align		4
.L_11:
        /*0008*/ 	.byte	0x04, 0x17
        /*000a*/ 	.short	(.L_13 - .L_12)
.L_12:
        /*000c*/ 	.word	0x00000000
        /*0010*/ 	.short	0x0002
        /*0012*/ 	.short	0x0010
        /*0014*/ 	.byte	0x00, 0xf5, 0x21, 0x00


	//----- nvinfo : EIATTR_KPARAM_INFO
	.align		4
.L_13:
        /*0018*/ 	.byte	0x04, 0x17
        /*001a*/ 	.short	(.L_15 - .L_14)
.L_14:
        /*001c*/ 	.word	0x00000000
        /*0020*/ 	.short	0x0001
        /*0022*/ 	.short	0x0008
        /*0024*/ 	.byte	0x00, 0xf0, 0x11, 0x00


	//----- nvinfo : EIATTR_KPARAM_INFO
	.align		4
.L_15:
        /*0028*/ 	.byte	0x04, 0x17
        /*002a*/ 	.short	(.L_17 - .L_16)
.L_16:
        /*002c*/ 	.word	0x00000000
        /*0030*/ 	.short	0x0000
        /*0032*/ 	.short	0x0000
        /*0034*/ 	.byte	0x00, 0xf5, 0x21, 0x00


	//----- nvinfo : EIATTR_SPARSE_MMA_MASK
	.align		4
.L_17:
        /*0038*/ 	.byte	0x03, 0x50
        /*003a*/ 	.short	0x0000


	//----- nvinfo : EIATTR_MAXREG_COUNT
	.align		4
        /*003c*/ 	.byte	0x03, 0x1b
        /*003e*/ 	.short	0x00ff


	//----- nvinfo : EIATTR_MERCURY_ISA_VERSION
	.align		4
        /*0040*/ 	.byte	0x03, 0x5f
        /*0042*/ 	.short	0x0101


	//----- nvinfo : EIATTR_VRC_CTA_INIT_COUNT
	.align		4
        /*0044*/ 	.byte	0x02, 0x4a
	.zero		1
	.zero		1


	//----- nvinfo : EIATTR_EXIT_INSTR_OFFSETS
	.align		4
        /*0048*/ 	.byte	0x04, 0x1c
        /*004a*/ 	.short	(.L_19 - .L_18)


	//   ....[0]....
.L_18:
        /*004c*/ 	.word	0x000000b0


	//   ....[1]....
        /*0050*/ 	.word	0x00002360


	//----- nvinfo : EIATTR_CRS_STACK_SIZE
	.align		4
.L_19:
        /*0054*/ 	.byte	0x04, 0x1e
        /*0056*/ 	.short	(.L_21 - .L_20)
.L_20:
        /*0058*/ 	.word	0x00000000


	//----- nvinfo : EIATTR_CBANK_PARAM_SIZE
	.align		4
.L_21:
        /*005c*/ 	.byte	0x03, 0x19
        /*005e*/ 	.short	0x0018


	//----- nvinfo : EIATTR_PARAM_CBANK
	.align		4
        /*0060*/ 	.byte	0x04, 0x0a
        /*0062*/ 	.short	(.L_23 - .L_22)
	.align		4
.L_22:
        /*0064*/ 	.word	index@(.nv.constant0._Z11knn_completPfiS_)
        /*0068*/ 	.short	0x0380
        /*006a*/ 	.short	0x0018


	//----- nvinfo : EIATTR_SW_WAR
	.align		4
.L_23:
        /*006c*/ 	.byte	0x04, 0x36
        /*006e*/ 	.short	(.L_25 - .L_24)
.L_24:
        /*0070*/ 	.word	0x00000008
.L_25:


//--------------------- .nv.callgraph             --------------------------
	.section	.nv.callgraph,"",@"SHT_CUDA_CALLGRAPH"
	.align	4
	.sectionentsize	8
	.align		4
        /*0000*/ 	.word	0x00000000
	.align		4
        /*0004*/ 	.word	0xffffffff
	.align		4
        /*0008*/ 	.word	0x00000000
	.align		4
        /*000c*/ 	.word	0xfffffffe
	.align		4
        /*0010*/ 	.word	0x00000000
	.align		4
        /*0014*/ 	.word	0xfffffffd
	.align		4
        /*0018*/ 	.word	0x00000000
	.align		4
        /*001c*/ 	.word	0xfffffffc


//--------------------- .text._Z11knn_completPfiS_ --------------------------
	.section	.text._Z11knn_completPfiS_,"ax",@progbits
	.align	128
        .global         _Z11knn_completPfiS_
        .type           _Z11knn_completPfiS_,@function
        .size           _Z11knn_completPfiS_,(.L_x_20 - _Z11knn_completPfiS_)
        .other          _Z11knn_completPfiS_,@"STO_CUDA_ENTRY STV_DEFAULT"
_Z11knn_completPfiS_:
.text._Z11knn_completPfiS_:
[----:B------:R-:W-:Y:S01]  /*0000*/  LDC R1, c[0x0][0x37c] ;  /* 0x0000df00ff017b82 */ /* 0x000fe20000000800 */
[----:B------:R-:W0:Y:S01]  /*0010*/  S2R R0, SR_TID.X ;  /* 0x0000000000007919 */ /* 0x000e220000002100 */
[----:B------:R-:W1:Y:S06]  /*0020*/  LDCU UR5, c[0x0][0x388] ;  /* 0x00007100ff0577ac */ /* 0x000e6c0008000800 */
[----:B------:R-:W0:Y:S08]  /*0030*/  S2UR UR6, SR_CTAID.X ;  /* 0x00000000000679c3 */ /* 0x000e300000002500 */
[----:B------:R-:W0:Y:S01]  /*0040*/  LDC R3, c[0x0][0x360] ;  /* 0x0000d800ff037b82 */ /* 0x000e220000000800 */
[----:B-1----:R-:W-:-:S04]  /*0050*/  UIADD3 UR4, UPT, UPT, UR5, -0x1, URZ ;  /* 0xffffffff05047890 */ /* 0x002fc8000fffe0ff */
[----:B------:R-:W-:-:S04]  /*0060*/  UIMAD UR4, UR4, UR5, URZ ;  /* 0x00000005040472a4 */ /* 0x000fc8000f8e02ff */
[----:B------:R-:W-:-:S04]  /*0070*/  ULEA.HI UR4, UR4, UR4, URZ, 0x1 ;  /* 0x0000000404047291 */ /* 0x000fc8000f8f08ff */
[----:B------:R-:W-:Y:S01]  /*0080*/  USHF.R.S32.HI UR4, URZ, 0x1, UR4 ;  /* 0x00000001ff047899 */ /* 0x000fe20008011404 */
[----:B0-----:R-:W-:-:S05]  /*0090*/  IMAD R0, R3, UR6, R0 ;  /* 0x0000000603007c24 */ /* 0x001fca000f8e0200 */
[----:B------:R-:W-:-:S13]  /*00a0*/  ISETP.GE.AND P0, PT, R0, UR4, PT ;  /* 0x0000000400007c0c */ /* 0x000fda000bf06270 */
[----:B------:R-:W-:Y:S05]  /*00b0*/  @P0 EXIT ;  /* 0x000000000000094d */ /* 0x000fea0003800000 */
[----:B------:R-:W0:Y:S01]  /*00c0*/  LDCU.64 UR6, c[0x0][0x380] ;  /* 0x00007000ff0677ac */ /* 0x000e220008000a00 */
[----:B------:R-:W1:Y:S01]  /*00d0*/  LDC.64 R8, c[0x0][0x380] ;  /* 0x0000e000ff087b82 */ /* 0x000e620000000a00 */
[----:B------:R-:W2:Y:S01]  /*00e0*/  LDCU UR8, c[0x0][0x370] ;  /* 0x00006e00ff0877ac */ /* 0x000ea20008000800 */
[----:B------:R-:W3:Y:S06]  /*00f0*/  LDCU.64 UR10, c[0x0][0x358] ;  /* 0x00006b00ff0a77ac */ /* 0x000eec0008000a00 */
[----:B------:R-:W4:Y:S01]  /*0100*/  LDC.64 R10, c[0x0][0x390] ;  /* 0x0000e400ff0a7b82 */ /* 0x000f220000000a00 */
[----:B------:R-:W1:Y:S01]  /*0110*/  LDCU UR9, c[0x0][0x388] ;  /* 0x00007100ff0977ac */ /* 0x000e620008000800 */
[----:B0-----:R-:W-:-:S04]  /*0120*/  UIADD3 UR5, UP0, UPT, UR6, 0x4, URZ ;  /* 0x0000000406057890 */ /* 0x001fc8000ff1e0ff */
[----:B------:R-:W-:Y:S01]  /*0130*/  UIADD3.X UR6, UPT, UPT, URZ, UR7, URZ, UP0, !UPT ;  /* 0x00000007ff067290 */ /* 0x000fe200087fe4ff */
[----:B--2---:R-:W-:Y:S01]  /*0140*/  IMAD R3, R3, UR8, RZ ;  /* 0x0000000803037c24 */ /* 0x004fe2000f8e02ff */
[----:B------:R-:W-:-:S04]  /*0150*/  MOV R12, UR5 ;  /* 0x00000005000c7c02 */ /* 0x000fc80008000f00 */
[----:B---3--:R-:W-:-:S07]  /*0160*/  MOV R13, UR6 ;  /* 0x00000006000d7c02 */ /* 0x008fce0008000f00 */
.L_x_11:
[----:B------:R-:W-:Y:S01]  /*0170*/  LEA R2, R0, 0x1, 0x3 ;  /* 0x0000000100027811 */ /* 0x000fe200078e18ff */
[----:B------:R-:W-:Y:S03]  /*0180*/  BSSY.RECONVERGENT B0, `(.L_x_0) ;  /* 0x000000f000007945 */ /* 0x000fe60003800200 */
[----:B0-----:R-:W-:-:S04]  /*0190*/  I2FP.F32.S32 R5, R2 ;  /* 0x0000000200057245 */ /* 0x001fc80000201400 */
[----:B------:R-:W-:Y:S01]  /*01a0*/  IADD3 R2, PT, PT, R5, -0xd000000, RZ ;  /* 0xf300000005027810 */ /* 0x000fe20007ffe0ff */
[----:B------:R0:W2:Y:S03]  /*01b0*/  MUFU.RSQ R4, R5 ;  /* 0x0000000500047308 */ /* 0x0000a60000001400 */
[----:B------:R-:W-:-:S13]  /*01c0*/  ISETP.GT.U32.AND P0, PT, R2, 0x727fffff, PT ;  /* 0x727fffff0200780c */ /* 0x000fda0003f04070 */
[----:B0-----:R-:W-:Y:S05]  /*01d0*/  @!P0 BRA `(.L_x_1) ;  /* 0x0000000000148947 */ /* 0x001fea0003800000 */
[----:B--2---:R-:W-:Y:S02]  /*01e0*/  MOV R4, R5 ;  /* 0x0000000500047202 */ /* 0x004fe40000000f00 */
[----:B------:R-:W-:-:S07]  /*01f0*/  MOV R19, 0x210 ;  /* 0x0000021000137802 */ /* 0x000fce0000000f00 */
[----:B-1--4-:R-:W-:Y:S05]  /*0200*/  CALL.REL.NOINC `($__internal_1_$__cuda_sm20_sqrt_rn_f32_slowpath) ;  /* 0x0000002400cc7944 */ /* 0x012fea0003c00000 */
[----:B------:R-:W-:Y:S01]  /*0210*/  MOV R2, R4 ;  /* 0x0000000400027202 */ /* 0x000fe20000000f00 */
[----:B------:R-:W-:Y:S06]  /*0220*/  BRA `(.L_x_2) ;  /* 0x0000000000107947 */ /* 0x000fec0003800000 */
.L_x_1:
[----:B--2---:R-:W-:Y:S01]  /*0230*/  FMUL.FTZ R2, R5, R4 ;  /* 0x0000000405027220 */ /* 0x004fe20000410000 */
[----:B------:R-:W-:-:S03]  /*0240*/  FMUL.FTZ R4, R4, 0.5 ;  /* 0x3f00000004047820 */ /* 0x000fc60000410000 */
[----:B------:R-:W-:-:S04]  /*0250*/  FFMA R5, -R2, R2, R5 ;  /* 0x0000000202057223 */ /* 0x000fc80000000105 */
[----:B------:R-:W-:-:S07]  /*0260*/  FFMA R2, R5, R4, R2 ;  /* 0x0000000405027223 */ /* 0x000fce0000000002 */
.L_x_2:
[----:B-1----:R-:W-:Y:S05]  /*0270*/  BSYNC.RECONVERGENT B0 ;  /* 0x0000000000007941 */ /* 0x002fea0003800200 */
.L_x_0:
[----:B------:R-:W-:Y:S02]  /*0280*/  HFMA2 R5, -RZ, RZ, 1.75, 0 ;  /* 0x3f000000ff057431 */ /* 0x000fe400000001ff */
[----:B------:R-:W-:-:S04]  /*0290*/  FADD R2, R2, -1 ;  /* 0xbf80000002027421 */ /* 0x000fc80000000000 */
[----:B------:R-:W-:-:S06]  /*02a0*/  FFMA R2, R2, R5, 1 ;  /* 0x3f80000002027423 */ /* 0x000fcc0000000005 */
[----:B------:R-:W0:Y:S02]  /*02b0*/  F2I.TRUNC.NTZ R2, R2 ;  /* 0x0000000200027305 */ /* 0x000e24000020f100 */
[----:B0-----:R-:W-:-:S04]  /*02c0*/  IMAD R17, R2, 0x32, RZ ;  /* 0x0000003202117824 */ /* 0x001fc800078e02ff */
[----:B------:R-:W-:-:S05]  /*02d0*/  IMAD.WIDE R28, R17, 0x4, R8 ;  /* 0x00000004111c7825 */ /* 0x000fca00078e0208 */
[----:B------:R-:W2:Y:S04]  /*02e0*/  LDG.E R4, desc[UR10][R28.64] ;  /* 0x0000000a1c047981 */ /* 0x000ea8000c1e1900 */
[----:B------:R-:W3:Y:S04]  /*02f0*/  LDG.E R5, desc[UR10][R28.64+0x4] ;  /* 0x0000040a1c057981 */ /* 0x000ee8000c1e1900 */
[----:B------:R-:W5:Y:S04]  /*0300*/  LDG.E R25, desc[UR10][R28.64+0x8] ;  /* 0x0000080a1c197981 */ /* 0x000f68000c1e1900 */
[----:B------:R-:W4:Y:S04]  /*0310*/  LDG.E R18, desc[UR10][R28.64+0xc] ;  /* 0x00000c0a1c127981 */ /* 0x000f28000c1e1900 */
        /* <DEDUP_REMOVED lines=11> */
[----:B------:R-:W4:Y:S01]  /*03d0*/  LDG.E R26, desc[UR10][R28.64+0x88] ;  /* 0x0000880a1c1a7981 */ /* 0x000f22000c1e1900 */
[----:B--2---:R-:W-:-:S04]  /*03e0*/  FFMA R4, R4, R4, RZ ;  /* 0x0000000404047223 */ /* 0x004fc800000000ff */
[----:B---3--:R-:W-:Y:S02]  /*03f0*/  FFMA R4, R5, R5, R4 ;  /* 0x0000000505047223 */ /* 0x008fe40000000004 */
[----:B------:R-:W2:Y:S02]  /*0400*/  LDG.E R5, desc[UR10][R28.64+0x3c] ;  /* 0x00003c0a1c057981 */ /* 0x000ea4000c1e1900 */
[----:B-----5:R-:W-:-:S04]  /*0410*/  FFMA R25, R25, R25, R4 ;  /* 0x0000001919197223 */ /* 0x020fc80000000004 */
[----:B----4-:R-:W-:Y:S02]  /*0420*/  FFMA R25, R18, R18, R25 ;  /* 0x0000001212197223 */ /* 0x010fe40000000019 */
[----:B------:R-:W3:Y:S02]  /*0430*/  LDG.E R18, desc[UR10][R28.64+0x40] ;  /* 0x0000400a1c127981 */ /* 0x000ee4000c1e1900 */
[----:B------:R-:W-:Y:S02]  /*0440*/  FFMA R4, R20, R20, R25 ;  /* 0x0000001414047223 */ /* 0x000fe40000000019 */
[----:B------:R-:W4:Y:S02]  /*0450*/  LDG.E R20, desc[UR10][R28.64+0x44] ;  /* 0x0000440a1c147981 */ /* 0x000f24000c1e1900 */
[----:B------:R-:W-:Y:S02]  /*0460*/  FFMA R25, R15, R15, R4 ;  /* 0x0000000f0f197223 */ /* 0x000fe40000000004 */
[----:B------:R-:W5:Y:S02]  /*0470*/  LDG.E R15, desc[UR10][R28.64+0x48] ;  /* 0x0000480a1c0f7981 */ /* 0x000f64000c1e1900 */
[----:B------:R-:W-:-:S02]  /*0480*/  FFMA R25, R16, R16, R25 ;  /* 0x0000001010197223 */ /* 0x000fc40000000019 */
[----:B------:R-:W5:Y:S02]  /*0490*/  LDG.E R16, desc[UR10][R28.64+0x4c] ;  /* 0x00004c0a1c107981 */ /* 0x000f64000c1e1900 */
[----:B------:R-:W-:Y:S02]  /*04a0*/  FFMA R25, R24, R24, R25 ;  /* 0x0000001818197223 */ /* 0x000fe40000000019 */
[----:B------:R-:W5:Y:S02]  /*04b0*/  LDG.E R4, desc[UR10][R28.64+0x50] ;  /* 0x0000500a1c047981 */ /* 0x000f64000c1e1900 */
[----:B------:R-:W-:Y:S02]  /*04c0*/  FFMA R25, R6, R6, R25 ;  /* 0x0000000606197223 */ /* 0x000fe40000000019 */
[----:B------:R-:W5:Y:S02]  /*04d0*/  LDG.E R6, desc[UR10][R28.64+0x54] ;  /* 0x0000540a1c067981 */ /* 0x000f64000c1e1900 */
[----:B------:R-:W-:-:S04]  /*04e0*/  FFMA R14, R14, R14, R25 ;  /* 0x0000000e0e0e7223 */ /* 0x000fc80000000019 */
[----:B------:R-:W-:Y:S02]  /*04f0*/  FFMA R14, R19, R19, R14 ;  /* 0x00000013130e7223 */ /* 0x000fe4000000000e */
[----:B------:R-:W5:Y:S02]  /*0500*/  LDG.E R19, desc[UR10][R28.64+0x5c] ;  /* 0x00005c0a1c137981 */ /* 0x000f64000c1e1900 */
[----:B------:R-:W-:Y:S02]  /*0510*/  FFMA R21, R21, R21, R14 ;  /* 0x0000001515157223 */ /* 0x000fe4000000000e */
[----:B------:R-:W5:Y:S02]  /*0520*/  LDG.E R14, desc[UR10][R28.64+0x58] ;  /* 0x0000580a1c0e7981 */ /* 0x000f64000c1e1900 */
[----:B------:R-:W-:Y:S01]  /*0530*/  FFMA R22, R22, R22, R21 ;  /* 0x0000001616167223 */ /* 0x000fe20000000015 */
[----:B------:R-:W-:-:S03]  /*0540*/  IADD3 R21, PT, PT, R2, -0x1, RZ ;  /* 0xffffffff02157810 */ /* 0x000fc60007ffe0ff */
[----:B------:R-:W-:Y:S02]  /*0550*/  FFMA R22, R23, R23, R22 ;  /* 0x0000001717167223 */ /* 0x000fe40000000016 */
[----:B------:R-:W-:Y:S02]  /*0560*/  IMAD R21, R2, R21, RZ ;  /* 0x0000001502157224 */ /* 0x000fe400078e02ff */
[----:B------:R-:W-:Y:S02]  /*0570*/  FFMA R22, R7, R7, R22 ;  /* 0x0000000707167223 */ /* 0x000fe40000000016 */
[----:B------:R-:W5:Y:S01]  /*0580*/  LDG.E R7, desc[UR10][R28.64+0x60] ;  /* 0x0000600a1c077981 */ /* 0x000f62000c1e1900 */
[----:B------:R-:W-:Y:S01]  /*0590*/  LEA.HI R21, R21, R21, RZ, 0x1 ;  /* 0x0000001515157211 */ /* 0x000fe200078f08ff */
[----:B--2---:R-:W-:Y:S02]  /*05a0*/  FFMA R5, R5, R5, R22 ;  /* 0x0000000505057223 */ /* 0x004fe40000000016 */
[----:B------:R-:W2:Y:S02]  /*05b0*/  LDG.E R22, desc[UR10][R28.64+0x68] ;  /* 0x0000680a1c167981 */ /* 0x000ea4000c1e1900 */
[----:B---3--:R-:W-:Y:S01]  /*05c0*/  FFMA R23, R18, R18, R5 ;  /* 0x0000001212177223 */ /* 0x008fe20000000005 */
[----:B------:R-:W-:Y:S01]  /*05d0*/  SHF.R.S32.HI R5, RZ, 0x1, R21 ;  /* 0x00000001ff057819 */ /* 0x000fe20000011415 */
[----:B------:R-:W3:Y:S02]  /*05e0*/  LDG.E R18, desc[UR10][R28.64+0x70] ;  /* 0x0000700a1c127981 */ /* 0x000ee4000c1e1900 */
[----:B----4-:R-:W-:Y:S01]  /*05f0*/  FFMA R20, R20, R20, R23 ;  /* 0x0000001414147223 */ /* 0x010fe20000000017 */
[----:B------:R-:W-:Y:S01]  /*0600*/  IADD3 R5, PT, PT, -R5, R0, RZ ;  /* 0x0000000005057210 */ /* 0x000fe20007ffe1ff */
[----:B------:R-:W4:Y:S02]  /*0610*/  LDG.E R23, desc[UR10][R28.64+0x64] ;  /* 0x0000640a1c177981 */ /* 0x000f24000c1e1900 */
[----:B-----5:R-:W-:-:S02]  /*0620*/  FFMA R21, R15, R15, R20 ;  /* 0x0000000f0f157223 */ /* 0x020fc40000000014 */
[----:B------:R-:W-:Y:S02]  /*0630*/  IMAD R15, R5, 0x32, RZ ;  /* 0x00000032050f7824 */ /* 0x000fe400078e02ff */
[----:B------:R-:W-:Y:S02]  /*0640*/  FFMA R25, R16, R16, R21 ;  /* 0x0000001010197223 */ /* 0x000fe40000000015 */
[----:B------:R-:W5:Y:S01]  /*0650*/  LDG.E R16, desc[UR10][R28.64+0x6c] ;  /* 0x00006c0a1c107981 */ /* 0x000f62000c1e1900 */
[----:B------:R-:W-:-:S04]  /*0660*/  IMAD.WIDE R20, R15, 0x4, R8 ;  /* 0x000000040f147825 */ /* 0x000fc800078e0208 */
[----:B------:R-:W-:Y:S02]  /*0670*/  FFMA R25, R4, R4, R25 ;  /* 0x0000000404197223 */ /* 0x000fe40000000019 */
[----:B------:R-:W3:Y:S02]  /*0680*/  LDG.E R4, desc[UR10][R20.64] ;  /* 0x0000000a14047981 */ /* 0x000ee4000c1e1900 */
[----:B------:R-:W-:Y:S02]  /*0690*/  FFMA R25, R6, R6, R25 ;  /* 0x0000000606197223 */ /* 0x000fe40000000019 */
[----:B------:R-:W3:Y:S02]  /*06a0*/  LDG.E R6, desc[UR10][R20.64+0x4] ;  /* 0x0000040a14067981 */ /* 0x000ee4000c1e1900 */
[----:B------:R-:W-:-:S04]  /*06b0*/  FFMA R14, R14, R14, R25 ;  /* 0x0000000e0e0e7223 */ /* 0x000fc80000000019 */
[----:B------:R-:W-:Y:S02]  /*06c0*/  FFMA R24, R19, R19, R14 ;  /* 0x0000001313187223 */ /* 0x000fe4000000000e */
[----:B------:R-:W3:Y:S04]  /*06d0*/  LDG.E R14, desc[UR10][R20.64+0x8] ;  /* 0x0000080a140e7981 */ /* 0x000ee8000c1e1900 */
[----:B------:R-:W3:Y:S01]  /*06e0*/  LDG.E R19, desc[UR10][R28.64+0x74] ;  /* 0x0000740a1c137981 */ /* 0x000ee2000c1e1900 */
[----:B------:R-:W-:-:S03]  /*06f0*/  FFMA R24, R7, R7, R24 ;  /* 0x0000000707187223 */ /* 0x000fc60000000018 */
[----:B------:R-:W3:Y:S01]  /*0700*/  LDG.E R7, desc[UR10][R20.64+0xc] ;  /* 0x00000c0a14077981 */ /* 0x000ee2000c1e1900 */
[----:B----4-:R-:W-:-:S03]  /*0710*/  FFMA R25, R23, R23, R24 ;  /* 0x0000001717197223 */ /* 0x010fc60000000018 */
[----:B------:R-:W4:Y:S01]  /*0720*/  LDG.E R23, desc[UR10][R20.64+0x10] ;  /* 0x0000100a14177981 */ /* 0x000f22000c1e1900 */
[----:B--2---:R-:W-:-:S03]  /*0730*/  FFMA R25, R22, R22, R25 ;  /* 0x0000001616197223 */ /* 0x004fc60000000019 */
[----:B------:R-:W2:Y:S01]  /*0740*/  LDG.E R22, desc[UR10][R20.64+0x14] ;  /* 0x0000140a14167981 */ /* 0x000ea2000c1e1900 */
[----:B-----5:R-:W-:-:S03]  /*0750*/  FFMA R25, R16, R16, R25 ;  /* 0x0000001010197223 */ /* 0x020fc60000000019 */
[----:B------:R-:W5:Y:S01]  /*0760*/  LDG.E R16, desc[UR10][R20.64+0x18] ;  /* 0x0000180a14107981 */ /* 0x000f62000c1e1900 */
[----:B---3--:R-:W-:Y:S01]  /*0770*/  FFMA R24, R18, R18, R25 ;  /* 0x0000001212187223 */ /* 0x008fe20000000019 */
[----:B------:R-:W-:Y:S02]  /*0780*/  FFMA R25, R4, R4, RZ ;  /* 0x0000000404197223 */ /* 0x000fe400000000ff */
[----:B------:R-:W3:Y:S02]  /*0790*/  LDG.E R18, desc[UR10][R20.64+0x1c] ;  /* 0x00001c0a14127981 */ /* 0x000ee4000c1e1900 */
[----:B------:R-:W-:Y:S02]  /*07a0*/  FFMA R25, R6, R6, R25 ;  /* 0x0000000606197223 */ /* 0x000fe40000000019 */
[----:B------:R-:W3:Y:S02]  /*07b0*/  LDG.E R6, desc[UR10][R20.64+0x20] ;  /* 0x0000200a14067981 */ /* 0x000ee4000c1e1900 */
[----:B------:R-:W-:Y:S01]  /*07c0*/  FFMA R14, R14, R14, R25 ;  /* 0x0000000e0e0e7223 */ /* 0x000fe20000000019 */
[----:B------:R-:W-:-:S02]  /*07d0*/  FFMA R4, R19, R19, R24 ;  /* 0x0000001313047223 */ /* 0x000fc40000000018 */
[----:B------:R-:W3:Y:S01]  /*07e0*/  LDG.E R19, desc[UR10][R28.64+0x78] ;  /* 0x0000780a1c137981 */ /* 0x000ee2000c1e1900 */
[----:B------:R-:W-:-:S03]  /*07f0*/  FFMA R24, R7, R7, R14 ;  /* 0x0000000707187223 */ /* 0x000fc6000000000e */
[----:B------:R-:W3:Y:S04]  /*0800*/  LDG.E R14, desc[UR10][R20.64+0x24] ;  /* 0x0000240a140e7981 */ /* 0x000ee8000c1e1900 */
[----:B------:R-:W3:Y:S01]  /*0810*/  LDG.E R7, desc[UR10][R20.64+0x28] ;  /* 0x0000280a14077981 */ /* 0x000ee2000c1e1900 */
[----:B----4-:R-:W-:-:S03]  /*0820*/  FFMA R25, R23, R23, R24 ;  /* 0x0000001717197223 */ /* 0x010fc60000000018 */
[----:B------:R-:W4:Y:S01]  /*0830*/  LDG.E R23, desc[UR10][R20.64+0x2c] ;  /* 0x00002c0a14177981 */ /* 0x000f22000c1e1900 */
[----:B--2---:R-:W-:-:S03]  /*0840*/  FFMA R25, R22, R22, R25 ;  /* 0x0000001616197223 */ /* 0x004fc60000000019 */
[----:B------:R-:W2:Y:S01]  /*0850*/  LDG.E R22, desc[UR10][R20.64+0x30] ;  /* 0x0000300a14167981 */ /* 0x000ea2000c1e1900 */
[----:B-----5:R-:W-:-:S03]  /*0860*/  FFMA R25, R16, R16, R25 ;  /* 0x0000001010197223 */ /* 0x020fc60000000019 */
[----:B------:R-:W5:Y:S01]  /*0870*/  LDG.E R16, desc[UR10][R20.64+0x34] ;  /* 0x0000340a14107981 */ /* 0x000f62000c1e1900 */
[----:B---3--:R-:W-:-:S03]  /*0880*/  FFMA R25, R18, R18, R25 ;  /* 0x0000001212197223 */ /* 0x008fc60000000019 */
[----:B------:R-:W3:Y:S01]  /*0890*/  LDG.E R18, desc[UR10][R20.64+0x38] ;  /* 0x0000380a14127981 */ /* 0x000ee2000c1e1900 */
[----:B------:R-:W-:-:S03]  /*08a0*/  FFMA R25, R6, R6, R25 ;  /* 0x0000000606197223 */ /* 0x000fc60000000019 */
[----:B------:R-:W3:Y:S01]  /*08b0*/  LDG.E R6, desc[UR10][R20.64+0x3c] ;  /* 0x00003c0a14067981 */ /* 0x000ee2000c1e1900 */
[----:B------:R-:W-:-:S03]  /*08c0*/  FFMA R24, R14, R14, R25 ;  /* 0x0000000e0e187223 */ /* 0x000fc60000000019 */
[----:B------:R-:W3:Y:S01]  /*08d0*/  LDG.E R14, desc[UR10][R20.64+0x40] ;  /* 0x0000400a140e7981 */ /* 0x000ee2000c1e1900 */
[----:B------:R-:W-:-:S03]  /*08e0*/  FFMA R24, R7, R7, R24 ;  /* 0x0000000707187223 */ /* 0x000fc60000000018 */
        /* <DEDUP_REMOVED lines=35> */
[----:B--2---:R-:W-:-:S03]  /*0b20*/  FFMA R7, R22, R22, R19 ;  /* 0x0000001616077223 */ /* 0x004fc60000000013 */
[----:B------:R-:W2:Y:S01]  /*0b30*/  LDG.E R19, desc[UR10][R20.64+0x7c] ;  /* 0x00007c0a14137981 */ /* 0x000ea2000c1e1900 */
[----:B----4-:R-:W-:Y:S01]  /*0b40*/  FFMA R7, R24, R24, R7 ;  /* 0x0000001818077223 */ /* 0x010fe20000000007 */
[----:B-----5:R-:W-:Y:S02]  /*0b50*/  FFMA R23, R23, R23, R18 ;  /* 0x0000001717177223 */ /* 0x020fe40000000012 */
[----:B------:R-:W4:Y:S01]  /*0b60*/  LDG.E R18, desc[UR10][R28.64+0x8c] ;  /* 0x00008c0a1c127981 */ /* 0x000f22000c1e1900 */
[----:B---3--:R-:W-:-:S03]  /*0b70*/  FFMA R27, R16, R16, R7 ;  /* 0x00000010101b7223 */ /* 0x008fc60000000007 */
[----:B------:R-:W3:Y:S01]  /*0b80*/  LDG.E R7, desc[UR10][R20.64+0x84] ;  /* 0x0000840a14077981 */ /* 0x000ee2000c1e1900 */
[----:B------:R-:W-:-:S03]  /*0b90*/  FFMA R27, R6, R6, R27 ;  /* 0x00000006061b7223 */ /* 0x000fc6000000001b */
[----:B------:R-:W5:Y:S04]  /*0ba0*/  LDG.E R16, desc[UR10][R20.64+0x8c] ;  /* 0x00008c0a14107981 */ /* 0x000f68000c1e1900 */
[----:B------:R-:W5:Y:S01]  /*0bb0*/  LDG.E R6, desc[UR10][R20.64+0x88] ;  /* 0x0000880a14067981 */ /* 0x000f62000c1e1900 */
[----:B------:R-:W-:Y:S01]  /*0bc0*/  FFMA R23, R26, R26, R23 ;  /* 0x0000001a1a177223 */ /* 0x000fe20000000017 */
[----:B------:R-:W-:Y:S02]  /*0bd0*/  FFMA R4, R4, R4, R27 ;  /* 0x0000000404047223 */ /* 0x000fe4000000001b */
[----:B------:R-:W5:Y:S02]  /*0be0*/  LDG.E R27, desc[UR10][R28.64+0xb4] ;  /* 0x0000b40a1c1b7981 */ /* 0x000f64000c1e1900 */
[----:B------:R-:W-:-:S02]  /*0bf0*/  FFMA R22, R25, R25, R4 ;  /* 0x0000001919167223 */ /* 0x000fc40000000004 */
[----:B------:R-:W5:Y:S02]  /*0c00*/  LDG.E R4, desc[UR10][R28.64+0x90] ;  /* 0x0000900a1c047981 */ /* 0x000f64000c1e1900 */
[----:B--2---:R-:W-:Y:S02]  /*0c10*/  FFMA R25, R19, R19, R22 ;  /* 0x0000001313197223 */ /* 0x004fe40000000016 */
[----:B------:R-:W2:Y:S04]  /*0c20*/  LDG.E R19, desc[UR10][R28.64+0x94] ;  /* 0x0000940a1c137981 */ /* 0x000ea8000c1e1900 */
[----:B------:R-:W2:Y:S01]  /*0c30*/  LDG.E R22, desc[UR10][R20.64+0x90] ;  /* 0x0000900a14167981 */ /* 0x000ea2000c1e1900 */
[----:B----4-:R-:W-:Y:S01]  /*0c40*/  FFMA R23, R18, R18, R23 ;  /* 0x0000001212177223 */ /* 0x010fe20000000017 */
[----:B------:R-:W-:-:S02]  /*0c50*/  FFMA R24, R14, R14, R25 ;  /* 0x0000000e0e187223 */ /* 0x000fc40000000019 */
[----:B------:R-:W4:Y:S04]  /*0c60*/  LDG.E R14, desc[UR10][R28.64+0x98] ;  /* 0x0000980a1c0e7981 */ /* 0x000f28000c1e1900 */
[----:B------:R-:W4:Y:S01]  /*0c70*/  LDG.E R18, desc[UR10][R20.64+0x94] ;  /* 0x0000940a14127981 */ /* 0x000f22000c1e1900 */
[----:B---3--:R-:W-:-:S03]  /*0c80*/  FFMA R25, R7, R7, R24 ;  /* 0x0000000707197223 */ /* 0x008fc60000000018 */
[----:B------:R-:W3:Y:S01]  /*0c90*/  LDG.E R7, desc[UR10][R20.64+0x98] ;  /* 0x0000980a14077981 */ /* 0x000ee2000c1e1900 */
[----:B-----5:R-:W-:-:S03]  /*0ca0*/  FFMA R25, R6, R6, R25 ;  /* 0x0000000606197223 */ /* 0x020fc60000000019 */
[----:B------:R-:W5:Y:S01]  /*0cb0*/  LDG.E R6, desc[UR10][R20.64+0x9c] ;  /* 0x00009c0a14067981 */ /* 0x000f62000c1e1900 */
[----:B------:R-:W-:-:S03]  /*0cc0*/  FFMA R25, R16, R16, R25 ;  /* 0x0000001010197223 */ /* 0x000fc60000000019 */
[----:B------:R-:W5:Y:S01]  /*0cd0*/  LDG.E R16, desc[UR10][R28.64+0x9c] ;  /* 0x00009c0a1c107981 */ /* 0x000f62000c1e1900 */
[----:B------:R-:W-:-:S03]  /*0ce0*/  FFMA R24, R4, R4, R23 ;  /* 0x0000000404187223 */ /* 0x000fc60000000017 */
[----:B------:R-:W5:Y:S01]  /*0cf0*/  LDG.E R4, desc[UR10][R20.64+0xa0] ;  /* 0x0000a00a14047981 */ /* 0x000f62000c1e1900 */
[----:B--2---:R-:W-:-:S03]  /*0d00*/  FFMA R23, R19, R19, R24 ;  /* 0x0000001313177223 */ /* 0x004fc60000000018 */
[----:B------:R-:W2:Y:S01]  /*0d10*/  LDG.E R19, desc[UR10][R20.64+0xa4] ;  /* 0x0000a40a14137981 */ /* 0x000ea2000c1e1900 */
[----:B------:R-:W-:Y:S01]  /*0d20*/  FFMA R25, R22, R22, R25 ;  /* 0x0000001616197223 */ /* 0x000fe20000000019 */
[----:B----4-:R-:W-:Y:S02]  /*0d30*/  FFMA R23, R14, R14, R23 ;  /* 0x0000000e0e177223 */ /* 0x010fe40000000017 */
[----:B------:R-:W4:Y:S01]  /*0d40*/  LDG.E R14, desc[UR10][R20.64+0xa8] ;  /* 0x0000a80a140e7981 */ /* 0x000f22000c1e1900 */
[----:B------:R-:W-:-:S03]  /*0d50*/  FFMA R22, R18, R18, R25 ;  /* 0x0000001212167223 */ /* 0x000fc60000000019 */
[----:B------:R-:W4:Y:S01]  /*0d60*/  LDG.E R18, desc[UR10][R28.64+0xa0] ;  /* 0x0000a00a1c127981 */ /* 0x000f22000c1e1900 */
[----:B---3--:R-:W-:-:S03]  /*0d70*/  FFMA R25, R7, R7, R22 ;  /* 0x0000000707197223 */ /* 0x008fc60000000016 */
[----:B------:R-:W3:Y:S01]  /*0d80*/  LDG.E R7, desc[UR10][R20.64+0xac] ;  /* 0x0000ac0a14077981 */ /* 0x000ee2000c1e1900 */
[----:B-----5:R-:W-:-:S03]  /*0d90*/  FFMA R25, R6, R6, R25 ;  /* 0x0000000606197223 */ /* 0x020fc60000000019 */
[----:B------:R-:W5:Y:S04]  /*0da0*/  LDG.E R22, desc[UR10][R28.64+0xa4] ;  /* 0x0000a40a1c167981 */ /* 0x000f68000c1e1900 */
[----:B------:R-:W5:Y:S01]  /*0db0*/  LDG.E R6, desc[UR10][R20.64+0xb0] ;  /* 0x0000b00a14067981 */ /* 0x000f62000c1e1900 */
[----:B------:R-:W-:Y:S01]  /*0dc0*/  FFMA R23, R16, R16, R23 ;  /* 0x0000001010177223 */ /* 0x000fe20000000017 */
[----:B------:R-:W-:-:S04]  /*0dd0*/  IMAD.WIDE R16, R17, 0x4, R12 ;  /* 0x0000000411107825 */ /* 0x000fc800078e020c */
[----:B------:R-:W-:-:S04]  /*0de0*/  FFMA R4, R4, R4, R25 ;  /* 0x0000000404047223 */ /* 0x000fc80000000019 */
[----:B--2---:R-:W-:Y:S02]  /*0df0*/  FFMA R19, R19, R19, R4 ;  /* 0x0000001313137223 */ /* 0x004fe40000000004 */
[----:B------:R-:W2:Y:S02]  /*0e00*/  LDG.E R4, desc[UR10][R20.64+0xb4] ;  /* 0x0000b40a14047981 */ /* 0x000ea4000c1e1900 */
[----:B----4-:R-:W-:Y:S02]  /*0e10*/  FFMA R14, R14, R14, R19 ;  /* 0x0000000e0e0e7223 */ /* 0x010fe40000000013 */
[----:B------:R-:W4:Y:S01]  /*0e20*/  LDG.E R19, desc[UR10][R28.64+0xa8] ;  /* 0x0000a80a1c137981 */ /* 0x000f22000c1e1900 */
[----:B------:R-:W-:-:S03]  /*0e30*/  FFMA R23, R18, R18, R23 ;  /* 0x0000001212177223 */ /* 0x000fc60000000017 */
[----:B------:R-:W4:Y:S01]  /*0e40*/  LDG.E R18, desc[UR10][R20.64+0xb8] ;  /* 0x0000b80a14127981 */ /* 0x000f22000c1e1900 */
[----:B---3--:R-:W-:Y:S01]  /*0e50*/  FFMA R7, R7, R7, R14 ;  /* 0x0000000707077223 */ /* 0x008fe2000000000e */
[----:B------:R-:W-:-:S04]  /*0e60*/  IMAD.WIDE R14, R15, 0x4, R12 ;  /* 0x000000040f0e7825 */ /* 0x000fc800078e020c */
[----:B-----5:R-:W-:Y:S02]  /*0e70*/  FFMA R22, R22, R22, R23 ;  /* 0x0000001616167223 */ /* 0x020fe40000000017 */
[----:B------:R-:W3:Y:S01]  /*0e80*/  LDG.E R23, desc[UR10][R28.64+0xac] ;  /* 0x0000ac0a1c177981 */ /* 0x000ee2000c1e1900 */
[----:B------:R-:W-:-:S03]  /*0e90*/  FFMA R25, R6, R6, R7 ;  /* 0x0000000606197223 */ /* 0x000fc60000000007 */
[----:B------:R-:W5:Y:S04]  /*0ea0*/  LDG.E R7, desc[UR10][R16.64+-0x4] ;  /* 0xfffffc0a10077981 */ /* 0x000f68000c1e1900 */
[----:B------:R-:W5:Y:S01]  /*0eb0*/  LDG.E R6, desc[UR10][R14.64+-0x4] ;  /* 0xfffffc0a0e067981 */ /* 0x000f62000c1e1900 */
[----:B--2---:R-:W-:Y:S01]  /*0ec0*/  FFMA R25, R4, R4, R25 ;  /* 0x0000000404197223 */ /* 0x004fe20000000019 */
[----:B----4-:R-:W-:Y:S02]  /*0ed0*/  FFMA R22, R19, R19, R22 ;  /* 0x0000001313167223 */ /* 0x010fe40000000016 */
[----:B------:R-:W2:Y:S01]  /*0ee0*/  LDG.E R19, desc[UR10][R28.64+0xb0] ;  /* 0x0000b00a1c137981 */ /* 0x000ea2000c1e1900 */
[----:B------:R-:W-:-:S03]  /*0ef0*/  FFMA R25, R18, R18, R25 ;  /* 0x0000001212197223 */ /* 0x000fc60000000019 */
[----:B------:R-:W4:Y:S01]  /*0f00*/  LDG.E R18, desc[UR10][R20.64+0xbc] ;  /* 0x0000bc0a14127981 */ /* 0x000f22000c1e1900 */
[----:B---3--:R-:W-:-:S03]  /*0f10*/  FFMA R4, R23, R23, R22 ;  /* 0x0000001717047223 */ /* 0x008fc60000000016 */
[----:B------:R-:W3:Y:S04]  /*0f20*/  LDG.E R22, desc[UR10][R14.64] ;  /* 0x0000000a0e167981 */ /* 0x000ee8000c1e1900 */
[----:B------:R-:W3:Y:S01]  /*0f30*/  LDG.E R23, desc[UR10][R20.64+0xc0] ;  /* 0x0000c00a14177981 */ /* 0x000ee2000c1e1900 */
[----:B-----5:R-:W-:-:S03]  /*0f40*/  FMUL R26, R7, R6 ;  /* 0x00000006071a7220 */ /* 0x020fc60000400000 */
[----:B------:R-:W3:Y:S01]  /*0f50*/  LDG.E R7, desc[UR10][R16.64] ;  /* 0x0000000a10077981 */ /* 0x000ee2000c1e1900 */
[----:B--2---:R-:W-:Y:S01]  /*0f60*/  FFMA R6, R19, R19, R4 ;  /* 0x0000001313067223 */ /* 0x004fe20000000004 */
[----:B----4-:R-:W-:Y:S02]  /*0f70*/  FFMA R24, R18, R18, R25 ;  /* 0x0000001212187223 */ /* 0x010fe40000000019 */
[----:B------:R3:W0:Y:S01]  /*0f80*/  F2F.F64.F32 R18, R26 ;  /* 0x0000001a00127310 */ /* 0x0006220000201800 */
[----:B------:R1:W2:Y:S01]  /*0f90*/  LDG.E R25, desc[UR10][R20.64+0xc4] ;  /* 0x0000c40a14197981 */ /* 0x0002a2000c1e1900 */
[----:B---3--:R-:W-:Y:S01]  /*0fa0*/  FMUL R26, R7, R22 ;  /* 0x00000016071a7220 */ /* 0x008fe20000400000 */
[----:B0-----:R-:W-:Y:S01]  /*0fb0*/  DADD R18, RZ, R18 ;  /* 0x00000000ff127229 */ /* 0x001fe20000000012 */
[----:B------:R-:W-:Y:S01]  /*0fc0*/  FFMA R4, R23, R23, R24 ;  /* 0x0000001717047223 */ /* 0x000fe20000000018 */
[----:B------:R-:W3:Y:S03]  /*0fd0*/  LDG.E R22, desc[UR10][R28.64+0xbc] ;  /* 0x0000bc0a1c167981 */ /* 0x000ee6000c1e1900 */
[----:B-1----:R-:W0:Y:S01]  /*0fe0*/  F2F.F64.F32 R20, R26 ;  /* 0x0000001a00147310 */ /* 0x002e220000201800 */
[----:B------:R-:W4:Y:S04]  /*0ff0*/  LDG.E R24, desc[UR10][R28.64+0xb8] ;  /* 0x0000b80a1c187981 */ /* 0x000f28000c1e1900 */
[----:B------:R-:W5:Y:S04]  /*1000*/  LDG.E R23, desc[UR10][R28.64+0xc0] ;  /* 0x0000c00a1c177981 */ /* 0x000f68000c1e1900 */
[----:B------:R1:W5:Y:S01]  /*1010*/  LDG.E R7, desc[UR10][R28.64+0xc4] ;  /* 0x0000c40a1c077981 */ /* 0x000362000c1e1900 */
[----:B0-----:R-:W-:-:S03]  /*1020*/  DADD R20, R18, R20 ;  /* 0x0000000012147229 */ /* 0x001fc60000000014 */
[----:B------:R-:W2:Y:S04]  /*1030*/  LDG.E R18, desc[UR10][R16.64+0x4] ;  /* 0x0000040a10127981 */ /* 0x000ea8000c1e1900 */
[----:B------:R-:W2:Y:S02]  /*1040*/  LDG.E R19, desc[UR10][R14.64+0x4] ;  /* 0x0000040a0e137981 */ /* 0x000ea4000c1e1900 */
[----:B--2---:R-:W-:-:S04]  /*1050*/  FMUL R26, R18, R19 ;  /* 0x00000013121a7220 */ /* 0x004fc80000400000 */
[----:B------:R-:W0:Y:S02]  /*1060*/  F2F.F64.F32 R18, R26 ;  /* 0x0000001a00127310 */ /* 0x000e240000201800 */
[----:B0-----:R-:W-:Y:S01]  /*1070*/  DADD R18, R20, R18 ;  /* 0x0000000014127229 */ /* 0x001fe20000000012 */
[----:B------:R-:W1:Y:S04]  /*1080*/  LDG.E R20, desc[UR10][R16.64+0x8] ;  /* 0x0000080a10147981 */ /* 0x000e68000c1e1900 */
[----:B------:R-:W1:Y:S02]  /*1090*/  LDG.E R21, desc[UR10][R14.64+0x8] ;  /* 0x0000080a0e157981 */ /* 0x000e64000c1e1900 */
[----:B-1----:R-:W-:-:S04]  /*10a0*/  FMUL R28, R20, R21 ;  /* 0x00000015141c7220 */ /* 0x002fc80000400000 */
[----:B------:R-:W0:Y:S02]  /*10b0*/  F2F.F64.F32 R20, R28 ;  /* 0x0000001c00147310 */ /* 0x000e240000201800 */
[----:B0-----:R-:W-:Y:S01]  /*10c0*/  DADD R20, R18, R20 ;  /* 0x0000000012147229 */ /* 0x001fe20000000014 */
[----:B------:R-:W2:Y:S04]  /*10d0*/  LDG.E R18, desc[UR10][R16.64+0xc] ;  /* 0x00000c0a10127981 */ /* 0x000ea8000c1e1900 */
[----:B------:R-:W2:Y:S02]  /*10e0*/  LDG.E R19, desc[UR10][R14.64+0xc] ;  /* 0x00000c0a0e137981 */ /* 0x000ea4000c1e1900 */
[----:B--2---:R-:W-:-:S04]  /*10f0*/  FMUL R29, R18, R19 ;  /* 0x00000013121d7220 */ /* 0x004fc80000400000 */
        /* <DEDUP_REMOVED lines=200> */
[----:B------:R0:W1:Y:S02]  /*1d80*/  F2F.F64.F32 R18, R26 ;  /* 0x0000001a00127310 */ /* 0x0000640000201800 */
[----:B0-----:R-:W2:Y:S01]  /*1d90*/  LDG.E R26, desc[UR10][R16.64+0xc0] ;  /* 0x0000c00a101a7981 */ /* 0x001ea2000c1e1900 */
[----:B-1----:R-:W-:-:S03]  /*1da0*/  DADD R18, R20, R18 ;  /* 0x0000000014127229 */ /* 0x002fc60000000012 */
[----:B------:R-:W3:Y:S04]  /*1db0*/  LDG.E R20, desc[UR10][R16.64+0xb0] ;  /* 0x0000b00a10147981 */ /* 0x000ee8000c1e1900 */
[----:B------:R-:W3:Y:S02]  /*1dc0*/  LDG.E R21, desc[UR10][R14.64+0xb0] ;  /* 0x0000b00a0e157981 */ /* 0x000ee4000c1e1900 */
[----:B---3--:R-:W-:-:S04]  /*1dd0*/  FMUL R28, R20, R21 ;  /* 0x00000015141c7220 */ /* 0x008fc80000400000 */
[----:B------:R-:W0:Y:S02]  /*1de0*/  F2F.F64.F32 R20, R28 ;  /* 0x0000001c00147310 */ /* 0x000e240000201800 */
[----:B0-----:R-:W-:Y:S01]  /*1df0*/  DADD R20, R18, R20 ;  /* 0x0000000012147229 */ /* 0x001fe20000000014 */
[----:B------:R-:W3:Y:S04]  /*1e00*/  LDG.E R18, desc[UR10][R16.64+0xb4] ;  /* 0x0000b40a10127981 */ /* 0x000ee8000c1e1900 */
[----:B------:R-:W3:Y:S02]  /*1e10*/  LDG.E R19, desc[UR10][R14.64+0xb4] ;  /* 0x0000b40a0e137981 */ /* 0x000ee4000c1e1900 */
[----:B---3--:R-:W-:-:S04]  /*1e20*/  FMUL R29, R18, R19 ;  /* 0x00000013121d7220 */ /* 0x008fc80000400000 */
[----:B------:R-:W0:Y:S02]  /*1e30*/  F2F.F64.F32 R18, R29 ;  /* 0x0000001d00127310 */ /* 0x000e240000201800 */
[----:B0-----:R-:W-:Y:S01]  /*1e40*/  DADD R18, R20, R18 ;  /* 0x0000000014127229 */ /* 0x001fe20000000012 */
[----:B------:R-:W3:Y:S04]  /*1e50*/  LDG.E R20, desc[UR10][R16.64+0xb8] ;  /* 0x0000b80a10147981 */ /* 0x000ee8000c1e1900 */
[----:B------:R-:W3:Y:S02]  /*1e60*/  LDG.E R21, desc[UR10][R14.64+0xb8] ;  /* 0x0000b80a0e157981 */ /* 0x000ee4000c1e1900 */
[----:B---3--:R-:W-:-:S06]  /*1e70*/  FMUL R20, R20, R21 ;  /* 0x0000001514147220 */ /* 0x008fcc0000400000 */
[----:B------:R-:W0:Y:S02]  /*1e80*/  F2F.F64.F32 R20, R20 ;  /* 0x0000001400147310 */ /* 0x000e240000201800 */
[----:B0-----:R-:W-:Y:S01]  /*1e90*/  DADD R18, R18, R20 ;  /* 0x0000000012127229 */ /* 0x001fe20000000014 */
[----:B------:R0:W3:Y:S04]  /*1ea0*/  LDG.E R20, desc[UR10][R16.64+0xbc] ;  /* 0x0000bc0a10147981 */ /* 0x0000e8000c1e1900 */
[----:B------:R-:W3:Y:S04]  /*1eb0*/  LDG.E R21, desc[UR10][R14.64+0xbc] ;  /* 0x0000bc0a0e157981 */ /* 0x000ee8000c1e1900 */
[----:B------:R-:W2:Y:S01]  /*1ec0*/  LDG.E R15, desc[UR10][R14.64+0xc0] ;  /* 0x0000c00a0e0f7981 */ /* 0x000ea2000c1e1900 */
[----:B------:R-:W-:Y:S01]  /*1ed0*/  FFMA R4, R25, R25, R4 ;  /* 0x0000001919047223 */ /* 0x000fe20000000004 */
[----:B------:R-:W-:-:S04]  /*1ee0*/  FFMA R27, R27, R27, R6 ;  /* 0x0000001b1b1b7223 */ /* 0x000fc80000000006 */
[----:B------:R-:W-:Y:S01]  /*1ef0*/  IADD3 R6, PT, PT, R4, -0xd000000, RZ ;  /* 0xf300000004067810 */ /* 0x000fe20007ffe0ff */
[----:B----4-:R-:W-:-:S03]  /*1f00*/  FFMA R27, R24, R24, R27 ;  /* 0x00000018181b7223 */ /* 0x010fc6000000001b */
[----:B------:R-:W-:Y:S01]  /*1f10*/  ISETP.GT.U32.AND P0, PT, R6, 0x727fffff, PT ;  /* 0x727fffff0600780c */ /* 0x000fe20003f04070 */
[----:B0-----:R0:W1:Y:S01]  /*1f20*/  MUFU.RSQ R17, R4 ;  /* 0x0000000400117308 */ /* 0x0010620000001400 */
[----:B------:R-:W-:Y:S01]  /*1f30*/  FFMA R22, R22, R22, R27 ;  /* 0x0000001616167223 */ /* 0x000fe2000000001b */
[----:B------:R-:W-:Y:S03]  /*1f40*/  BSSY.RECONVERGENT B0, `(.L_x_3) ;  /* 0x0000012000007945 */ /* 0x000fe60003800200 */
[----:B-----5:R-:W-:-:S04]  /*1f50*/  FFMA R22, R23, R23, R22 ;  /* 0x0000001717167223 */ /* 0x020fc80000000016 */
[----:B------:R-:W-:Y:S01]  /*1f60*/  FFMA R7, R7, R7, R22 ;  /* 0x0000000707077223 */ /* 0x000fe20000000016 */
[----:B---3--:R-:W-:-:S06]  /*1f70*/  FMUL R28, R20, R21 ;  /* 0x00000015141c7220 */ /* 0x008fcc0000400000 */
[----:B------:R-:W3:Y:S01]  /*1f80*/  F2F.F64.F32 R28, R28 ;  /* 0x0000001c001c7310 */ /* 0x000ee20000201800 */
[----:B--2---:R-:W-:-:S07]  /*1f90*/  FMUL R26, R26, R15 ;  /* 0x0000000f1a1a7220 */ /* 0x004fce0000400000 */
[----:B------:R-:W2:Y:S01]  /*1fa0*/  F2F.F64.F32 R20, R26 ;  /* 0x0000001a00147310 */ /* 0x000ea20000201800 */
[----:B---3--:R-:W-:-:S08]  /*1fb0*/  DADD R18, R28, R18 ;  /* 0x000000001c127229 */ /* 0x008fd00000000012 */
[----:B--2---:R-:W-:Y:S01]  /*1fc0*/  DADD R20, R18, R20 ;  /* 0x0000000012147229 */ /* 0x004fe20000000014 */
[----:B01----:R-:W-:Y:S10]  /*1fd0*/  @!P0 BRA `(.L_x_4) ;  /* 0x0000000000108947 */ /* 0x003ff40003800000 */
[----:B------:R-:W-:-:S07]  /*1fe0*/  MOV R19, 0x2000 ;  /* 0x0000200000137802 */ /* 0x000fce0000000f00 */
[----:B------:R-:W-:Y:S05]  /*1ff0*/  CALL.REL.NOINC `($__internal_1_$__cuda_sm20_sqrt_rn_f32_slowpath) ;  /* 0x0000000800507944 */ /* 0x000fea0003c00000 */
[----:B------:R-:W-:Y:S01]  /*2000*/  MOV R6, R4 ;  /* 0x0000000400067202 */ /* 0x000fe20000000f00 */
[----:B------:R-:W-:Y:S06]  /*2010*/  BRA `(.L_x_5) ;  /* 0x0000000000107947 */ /* 0x000fec0003800000 */
.L_x_4:
[----:B------:R-:W-:Y:S01]  /*2020*/  FMUL.FTZ R15, R4, R17 ;  /* 0x00000011040f7220 */ /* 0x000fe20000410000 */
[----:B------:R-:W-:-:S03]  /*2030*/  FMUL.FTZ R6, R17, 0.5 ;  /* 0x3f00000011067820 */ /* 0x000fc60000410000 */
[----:B------:R-:W-:-:S04]  /*2040*/  FFMA R4, -R15, R15, R4 ;  /* 0x0000000f0f047223 */ /* 0x000fc80000000104 */
[----:B------:R-:W-:-:S07]  /*2050*/  FFMA R6, R4, R6, R15 ;  /* 0x0000000604067223 */ /* 0x000fce000000000f */
.L_x_5:
[----:B------:R-:W-:Y:S05]  /*2060*/  BSYNC.RECONVERGENT B0 ;  /* 0x0000000000007941 */ /* 0x000fea0003800200 */
.L_x_3:
[----:B------:R-:W-:Y:S01]  /*2070*/  IADD3 R4, PT, PT, R7, -0xd000000, RZ ;  /* 0xf300000007047810 */ /* 0x000fe20007ffe0ff */
[----:B------:R0:W1:Y:S01]  /*2080*/  MUFU.RSQ R14, R7 ;  /* 0x00000007000e7308 */ /* 0x0000620000001400 */
[----:B------:R-:W-:Y:S02]  /*2090*/  BSSY.RECONVERGENT B0, `(.L_x_6) ;  /* 0x000000c000007945 */ /* 0x000fe40003800200 */
[----:B------:R-:W-:-:S13]  /*20a0*/  ISETP.GT.U32.AND P0, PT, R4, 0x727fffff, PT ;  /* 0x727fffff0400780c */ /* 0x000fda0003f04070 */
[----:B0-----:R-:W-:Y:S05]  /*20b0*/  @!P0 BRA `(.L_x_7) ;  /* 0x0000000000148947 */ /* 0x001fea0003800000 */
[----:B------:R-:W-:Y:S02]  /*20c0*/  MOV R4, R7 ;  /* 0x0000000700047202 */ /* 0x000fe40000000f00 */
[----:B------:R-:W-:-:S07]  /*20d0*/  MOV R19, 0x20f0 ;  /* 0x000020f000137802 */ /* 0x000fce0000000f00 */
[----:B-1----:R-:W-:Y:S05]  /*20e0*/  CALL.REL.NOINC `($__internal_1_$__cuda_sm20_sqrt_rn_f32_slowpath) ;  /* 0x0000000800147944 */ /* 0x002fea0003c00000 */
[----:B------:R-:W-:Y:S01]  /*20f0*/  MOV R7, R4 ;  /* 0x0000000400077202 */ /* 0x000fe20000000f00 */
[----:B------:R-:W-:Y:S06]  /*2100*/  BRA `(.L_x_8) ;  /* 0x0000000000107947 */ /* 0x000fec0003800000 */
.L_x_7:
[----:B-1----:R-:W-:Y:S01]  /*2110*/  FMUL.FTZ R4, R7, R14 ;  /* 0x0000000e07047220 */ /* 0x002fe20000410000 */
[----:B------:R-:W-:-:S03]  /*2120*/  FMUL.FTZ R14, R14, 0.5 ;  /* 0x3f0000000e0e7820 */ /* 0x000fc60000410000 */
[----:B------:R-:W-:-:S04]  /*2130*/  FFMA R7, -R4, R4, R7 ;  /* 0x0000000404077223 */ /* 0x000fc80000000107 */
[----:B------:R-:W-:-:S07]  /*2140*/  FFMA R7, R7, R14, R4 ;  /* 0x0000000e07077223 */ /* 0x000fce0000000004 */
.L_x_8:
[----:B------:R-:W-:Y:S05]  /*2150*/  BSYNC.RECONVERGENT B0 ;  /* 0x0000000000007941 */ /* 0x000fea0003800200 */
.L_x_6:
[----:B------:R-:W-:Y:S01]  /*2160*/  FFMA R16, R7, R6, 9.9999999392252902908e-09 ;  /* 0x322bcc7707107423 */ /* 0x000fe20000000006 */
[----:B------:R-:W-:Y:S01]  /*2170*/  HFMA2 R6, -RZ, RZ, 0, 5.9604644775390625e-08 ;  /* 0x00000001ff067431 */ /* 0x000fe200000001ff */
[----:B------:R-:W-:Y:S01]  /*2180*/  FSETP.GEU.AND P1, PT, |R21|, 6.5827683646048100446e-37, PT ;  /* 0x036000001500780b */ /* 0x000fe20003f2e200 */
[----:B------:R-:W-:Y:S03]  /*2190*/  BSSY.RECONVERGENT B0, `(.L_x_9) ;  /* 0x0000012000007945 */ /* 0x000fe60003800200 */
[----:B------:R-:W0:Y:S08]  /*21a0*/  F2F.F64.F32 R16, R16 ;  /* 0x0000001000107310 */ /* 0x000e300000201800 */
[----:B0-----:R-:W0:Y:S02]  /*21b0*/  MUFU.RCP64H R7, R17 ;  /* 0x0000001100077308 */ /* 0x001e240000001800 */
[----:B0-----:R-:W-:-:S08]  /*21c0*/  DFMA R14, -R16, R6, 1 ;  /* 0x3ff00000100e742b */ /* 0x001fd00000000106 */
[----:B------:R-:W-:-:S08]  /*21d0*/  DFMA R14, R14, R14, R14 ;  /* 0x0000000e0e0e722b */ /* 0x000fd0000000000e */
[----:B------:R-:W-:-:S08]  /*21e0*/  DFMA R14, R6, R14, R6 ;  /* 0x0000000e060e722b */ /* 0x000fd00000000006 */
[----:B------:R-:W-:-:S08]  /*21f0*/  DFMA R6, -R16, R14, 1 ;  /* 0x3ff000001006742b */ /* 0x000fd0000000010e */
[----:B------:R-:W-:-:S08]  /*2200*/  DFMA R6, R14, R6, R14 ;  /* 0x000000060e06722b */ /* 0x000fd0000000000e */
[----:B------:R-:W-:-:S08]  /*2210*/  DMUL R14, R20, R6 ;  /* 0x00000006140e7228 */ /* 0x000fd00000000000 */
[----:B------:R-:W-:-:S08]  /*2220*/  DFMA R18, -R16, R14, R20 ;  /* 0x0000000e1012722b */ /* 0x000fd00000000114 */
[----:B------:R-:W-:-:S10]  /*2230*/  DFMA R6, R6, R18, R14 ;  /* 0x000000120606722b */ /* 0x000fd4000000000e */
[----:B------:R-:W-:-:S05]  /*2240*/  FFMA R4, RZ, R17, R7 ;  /* 0x00000011ff047223 */ /* 0x000fca0000000007 */
[----:B------:R-:W-:-:S13]  /*2250*/  FSETP.GT.AND P0, PT, |R4|, 1.469367938527859385e-39, PT ;  /* 0x001000000400780b */ /* 0x000fda0003f04200 */
[----:B------:R-:W-:Y:S05]  /*2260*/  @P0 BRA P1, `(.L_x_10) ;  /* 0x0000000000100947 */ /* 0x000fea0000800000 */
[----:B------:R-:W-:-:S07]  /*2270*/  MOV R4, 0x2290 ;  /* 0x0000229000047802 */ /* 0x000fce0000000f00 */
[----:B------:R-:W-:Y:S05]  /*2280*/  CALL.REL.NOINC `($__internal_0_$__cuda_sm20_div_rn_f64_full) ;  /* 0x0000000000387944 */ /* 0x000fea0003c00000 */
[----:B------:R-:W-:Y:S02]  /*2290*/  MOV R6, R20 ;  /* 0x0000001400067202 */ /* 0x000fe40000000f00 */
[----:B------:R-:W-:-:S07]  /*22a0*/  MOV R7, R21 ;  /* 0x0000001500077202 */ /* 0x000fce0000000f00 */
.L_x_10:
[----:B------:R-:W-:Y:S05]  /*22b0*/  BSYNC.RECONVERGENT B0 ;  /* 0x0000000000007941 */ /* 0x000fea0003800200 */
.L_x_9:
[----:B------:R-:W0:Y:S01]  /*22c0*/  F2F.F32.F64 R7, R6 ;  /* 0x0000000600077310 */ /* 0x000e220000301000 */
[----:B------:R-:W-:Y:S01]  /*22d0*/  IMAD R15, R2, UR9, R5 ;  /* 0x00000009020f7c24 */ /* 0x000fe2000f8e0205 */
[----:B------:R-:W-:Y:S01]  /*22e0*/  IADD3 R0, PT, PT, R3, R0, RZ ;  /* 0x0000000003007210 */ /* 0x000fe20007ffe0ff */
[----:B------:R-:W-:Y:S02]  /*22f0*/  IMAD R17, R5, UR9, R2 ;  /* 0x0000000905117c24 */ /* 0x000fe4000f8e0202 */
[----:B------:R-:W-:Y:S01]  /*2300*/  IMAD.WIDE R4, R15, 0x4, R10 ;  /* 0x000000040f047825 */ /* 0x000fe200078e020a */
[----:B------:R-:W-:-:S03]  /*2310*/  ISETP.GE.AND P0, PT, R0, UR4, PT ;  /* 0x0000000400007c0c */ /* 0x000fc6000bf06270 */
[----:B------:R-:W-:Y:S01]  /*2320*/  IMAD.WIDE R14, R17, 0x4, R10 ;  /* 0x00000004110e7825 */ /* 0x000fe200078e020a */
[----:B0-----:R0:W-:Y:S04]  /*2330*/  STG.E desc[UR10][R4.64], R7 ;  /* 0x0000000704007986 */ /* 0x0011e8000c10190a */
[----:B------:R0:W-:Y:S05]  /*2340*/  STG.E desc[UR10][R14.64], R7 ;  /* 0x000000070e007986 */ /* 0x0001ea000c10190a */
[----:B------:R-:W-:Y:S05]  /*2350*/  @!P0 BRA `(.L_x_11) ;  /* 0xffffffdc00848947 */ /* 0x000fea000383ffff */
[----:B------:R-:W-:Y:S05]  /*2360*/  EXIT ;  /* 0x000000000000794d */ /* 0x000fea0003800000 */
        .weak           $__internal_0_$__cuda_sm20_div_rn_f64_full
        .type           $__internal_0_$__cuda_sm20_div_rn_f64_full,@function
        .size           $__internal_0_$__cuda_sm20_div_rn_f64_full,($__internal_1_$__cuda_sm20_sqrt_rn_f32_slowpath - $__internal_0_$__cuda_sm20_div_rn_f64_full)
$__internal_0_$__cuda_sm20_div_rn_f64_full:
[----:B------:R-:W-:Y:S01]  /*2370*/  MOV R7, R21 ;  /* 0x0000001500077202 */ /* 0x000fe20000000f00 */
[----:B------:R-:W-:Y:S01]  /*2380*/  BSSY.RECONVERGENT B1, `(.L_x_12) ;  /* 0x0000058000017945 */ /* 0x000fe20003800200 */
[----:B------:R-:W-:Y:S02]  /*2390*/  FSETP.GEU.AND P0, PT, |R17|, 1.469367938527859385e-39, PT ;  /* 0x001000001100780b */ /* 0x000fe40003f0e200 */
[----:B------:R-:W-:Y:S02]  /*23a0*/  FSETP.GEU.AND P2, PT, |R7|, 1.469367938527859385e-39, PT ;  /* 0x001000000700780b */ /* 0x000fe40003f4e200 */
[----:B------:R-:W-:Y:S02]  /*23b0*/  LOP3.LUT R14, R17, 0x800fffff, RZ, 0xc0, !PT ;  /* 0x800fffff110e7812 */ /* 0x000fe400078ec0ff */
[----:B------:R-:W-:Y:S02]  /*23c0*/  LOP3.LUT R26, R7, 0x7ff00000, RZ, 0xc0, !PT ;  /* 0x7ff00000071a7812 */ /* 0x000fe400078ec0ff */
[----:B------:R-:W-:-:S02]  /*23d0*/  LOP3.LUT R15, R14, 0x3ff00000, RZ, 0xfc, !PT ;  /* 0x3ff000000e0f7812 */ /* 0x000fc400078efcff */
[----:B------:R-:W-:Y:S02]  /*23e0*/  MOV R14, R16 ;  /* 0x00000010000e7202 */ /* 0x000fe40000000f00 */
[C---:B------:R-:W-:Y:S01]  /*23f0*/  LOP3.LUT R29, R17.reuse, 0x7ff00000, RZ, 0xc0, !PT ;  /* 0x7ff00000111d7812 */ /* 0x040fe200078ec0ff */
[----:B------:R-:W-:Y:S01]  /*2400*/  @!P0 DMUL R14, R16, 8.98846567431157953865e+307 ;  /* 0x7fe00000100e8828 */ /* 0x000fe20000000000 */
[----:B------:R-:W-:Y:S02]  /*2410*/  MOV R27, 0x1ca00000 ;  /* 0x1ca00000001b7802 */ /* 0x000fe40000000f00 */
[----:B------:R-:W-:Y:S02]  /*2420*/  @!P2 LOP3.LUT R19, R17, 0x7ff00000, RZ, 0xc0, !PT ;  /* 0x7ff000001113a812 */ /* 0x000fe400078ec0ff */
[C---:B------:R-:W-:Y:S01]  /*2430*/  ISETP.GE.U32.AND P1, PT, R26.reuse, R29, PT ;  /* 0x0000001d1a00720c */ /* 0x040fe20003f26070 */
[----:B------:R-:W0:Y:S01]  /*2440*/  MUFU.RCP64H R21, R15 ;  /* 0x0000000f00157308 */ /* 0x000e220000001800 */
[----:B------:R-:W-:-:S02]  /*2450*/  @!P2 ISETP.GE.U32.AND P3, PT, R26, R19, PT ;  /* 0x000000131a00a20c */ /* 0x000fc40003f66070 */
[----:B------:R-:W-:Y:S02]  /*2460*/  MOV R6, R20 ;  /* 0x0000001400067202 */ /* 0x000fe40000000f00 */
[C---:B------:R-:W-:Y:S02]  /*2470*/  @!P2 SEL R23, R27.reuse, 0x63400000, !P3 ;  /* 0x634000001b17a807 */ /* 0x040fe40005800000 */
[----:B------:R-:W-:Y:S02]  /*2480*/  SEL R19, R27, 0x63400000, !P1 ;  /* 0x634000001b137807 */ /* 0x000fe40004800000 */
[--C-:B------:R-:W-:Y:S02]  /*2490*/  @!P2 LOP3.LUT R23, R23, 0x80000000, R7.reuse, 0xf8, !PT ;  /* 0x800000001717a812 */ /* 0x100fe400078ef807 */
[----:B------:R-:W-:Y:S02]  /*24a0*/  LOP3.LUT R19, R19, 0x800fffff, R7, 0xf8, !PT ;  /* 0x800fffff13137812 */ /* 0x000fe400078ef807 */
[----:B------:R-:W-:-:S02]  /*24b0*/  @!P2 LOP3.LUT R23, R23, 0x100000, RZ, 0xfc, !PT ;  /* 0x001000001717a812 */ /* 0x000fc400078efcff */
[----:B------:R-:W-:Y:S02]  /*24c0*/  MOV R18, R6 ;  /* 0x0000000600127202 */ /* 0x000fe40000000f00 */
[----:B------:R-:W-:Y:S02]  /*24d0*/  @!P2 MOV R22, RZ ;  /* 0x000000ff0016a202 */ /* 0x000fe40000000f00 */
[----:B------:R-:W-:Y:S02]  /*24e0*/  MOV R20, 0x1 ;  /* 0x0000000100147802 */ /* 0x000fe40000000f00 */
[----:B------:R-:W-:Y:S02]  /*24f0*/  @!P0 LOP3.LUT R29, R15, 0x7ff00000, RZ, 0xc0, !PT ;  /* 0x7ff000000f1d8812 */ /* 0x000fe400078ec0ff */
[----:B------:R-:W-:Y:S02]  /*2500*/  @!P2 DFMA R18, R18, 2, -R22 ;  /* 0x400000001212a82b */ /* 0x000fe40000000816 */
[----:B0-----:R-:W-:-:S08]  /*2510*/  DFMA R22, R20, -R14, 1 ;  /* 0x3ff000001416742b */ /* 0x001fd0000000080e */
[----:B------:R-:W-:-:S08]  /*2520*/  DFMA R22, R22, R22, R22 ;  /* 0x000000161616722b */ /* 0x000fd00000000016 */
[----:B------:R-:W-:-:S08]  /*2530*/  DFMA R22, R20, R22, R20 ;  /* 0x000000161416722b */ /* 0x000fd00000000014 */
[----:B------:R-:W-:-:S08]  /*2540*/  DFMA R20, R22, -R14, 1 ;  /* 0x3ff000001614742b */ /* 0x000fd0000000080e */
[----:B------:R-:W-:-:S08]  /*2550*/  DFMA R20, R22, R20, R22 ;  /* 0x000000141614722b */ /* 0x000fd00000000016 */
[----:B------:R-:W-:-:S08]  /*2560*/  DMUL R22, R20, R18 ;  /* 0x0000001214167228 */ /* 0x000fd00000000000 */
[----:B------:R-:W-:-:S08]  /*2570*/  DFMA R24, R22, -R14, R18 ;  /* 0x8000000e1618722b */ /* 0x000fd00000000012 */
[----:B------:R-:W-:Y:S01]  /*2580*/  DFMA R24, R20, R24, R22 ;  /* 0x000000181418722b */ /* 0x000fe20000000016 */
[----:B------:R-:W-:Y:S02]  /*2590*/  MOV R22, R26 ;  /* 0x0000001a00167202 */ /* 0x000fe40000000f00 */
[----:B------:R-:W-:-:S04]  /*25a0*/  @!P2 LOP3.LUT R22, R19, 0x7ff00000, RZ, 0xc0, !PT ;  /* 0x7ff000001316a812 */ /* 0x000fc800078ec0ff */
[----:B------:R-:W-:-:S04]  /*25b0*/  IADD3 R20, PT, PT, R22, -0x1, RZ ;  /* 0xffffffff16147810 */ /* 0x000fc80007ffe0ff */
[----:B------:R-:W-:Y:S02]  /*25c0*/  ISETP.GT.U32.AND P0, PT, R20, 0x7feffffe, PT ;  /* 0x7feffffe1400780c */ /* 0x000fe40003f04070 */
[----:B------:R-:W-:-:S04]  /*25d0*/  IADD3 R20, PT, PT, R29, -0x1, RZ ;  /* 0xffffffff1d147810 */ /* 0x000fc80007ffe0ff */
[----:B------:R-:W-:-:S13]  /*25e0*/  ISETP.GT.U32.OR P0, PT, R20, 0x7feffffe, P0 ;  /* 0x7feffffe1400780c */ /* 0x000fda0000704470 */
[----:B------:R-:W-:Y:S05]  /*25f0*/  @P0 BRA `(.L_x_13) ;  /* 0x00000000006c0947 */ /* 0x000fea0003800000 */
[----:B------:R-:W-:-:S04]  /*2600*/  LOP3.LUT R7, R17, 0x7ff00000, RZ, 0xc0, !PT ;  /* 0x7ff0000011077812 */ /* 0x000fc800078ec0ff */
[CC--:B------:R-:W-:Y:S02]  /*2610*/  VIADDMNMX R6, R26.reuse, -R7.reuse, 0xb9600000, !PT ;  /* 0xb96000001a067446 */ /* 0x0c0fe40007800907 */
[----:B------:R-:W-:Y:S02]  /*2620*/  ISETP.GE.U32.AND P0, PT, R26, R7, PT ;  /* 0x000000071a00720c */ /* 0x000fe40003f06070 */
[----:B------:R-:W-:Y:S02]  /*2630*/  VIMNMX R6, PT, PT, R6, 0x46a00000, PT ;  /* 0x46a0000006067848 */ /* 0x000fe40003fe0100 */
[----:B------:R-:W-:-:S04]  /*2640*/  SEL R27, R27, 0x63400000, !P0 ;  /* 0x634000001b1b7807 */ /* 0x000fc80004000000 */
[----:B------:R-:W-:Y:S02]  /*2650*/  IADD3 R22, PT, PT, -R27, R6, RZ ;  /* 0x000000061b167210 */ /* 0x000fe40007ffe1ff */
[----:B------:R-:W-:Y:S02]  /*2660*/  MOV R6, RZ ;  /* 0x000000ff00067202 */ /* 0x000fe40000000f00 */
[----:B------:R-:W-:-:S06]  /*2670*/  IADD3 R7, PT, PT, R22, 0x7fe00000, RZ ;  /* 0x7fe0000016077810 */ /* 0x000fcc0007ffe0ff */
[----:B------:R-:W-:-:S10]  /*2680*/  DMUL R20, R24, R6 ;  /* 0x0000000618147228 */ /* 0x000fd40000000000 */
[----:B------:R-:W-:-:S13]  /*2690*/  FSETP.GTU.AND P0, PT, |R21|, 1.469367938527859385e-39, PT ;  /* 0x001000001500780b */ /* 0x000fda0003f0c200 */
[----:B------:R-:W-:Y:S05]  /*26a0*/  @P0 BRA `(.L_x_14) ;  /* 0x0000000000940947 */ /* 0x000fea0003800000 */
[----:B------:R-:W-:-:S06]  /*26b0*/  DFMA R14, R24, -R14, R18 ;  /* 0x8000000e180e722b */ /* 0x000fcc0000000012 */
[----:B------:R-:W-:-:S04]  /*26c0*/  MOV R14, RZ ;  /* 0x000000ff000e7202 */ /* 0x000fc80000000f00 */
[C---:B------:R-:W-:Y:S02]  /*26d0*/  FSETP.NEU.AND P0, PT, R15.reuse, RZ, PT ;  /* 0x000000ff0f00720b */ /* 0x040fe40003f0d000 */
[----:B------:R-:W-:-:S04]  /*26e0*/  LOP3.LUT R17, R15, 0x80000000, R17, 0x48, !PT ;  /* 0x800000000f117812 */ /* 0x000fc800078e4811 */
[----:B------:R-:W-:-:S07]  /*26f0*/  LOP3.LUT R15, R17, R7, RZ, 0xfc, !PT ;  /* 0x00000007110f7212 */ /* 0x000fce00078efcff */
[----:B------:R-:W-:Y:S05]  /*2700*/  @!P0 BRA `(.L_x_14) ;  /* 0x00000000007c8947 */ /* 0x000fea0003800000 */
[----:B------:R-:W-:Y:S01]  /*2710*/  IADD3 R7, PT, PT, -R22, RZ, RZ ;  /* 0x000000ff16077210 */ /* 0x000fe20007ffe1ff */
[----:B------:R-:W-:Y:S01]  /*2720*/  DMUL.RP R14, R24, R14 ;  /* 0x0000000e180e7228 */ /* 0x000fe20000008000 */
[----:B------:R-:W-:-:S06]  /*2730*/  MOV R6, RZ ;  /* 0x000000ff00067202 */ /* 0x000fcc0000000f00 */
[----:B------:R-:W-:-:S03]  /*2740*/  DFMA R6, R20, -R6, R24 ;  /* 0x800000061406722b */ /* 0x000fc60000000018 */
[----:B------:R-:W-:-:S03]  /*2750*/  LOP3.LUT R17, R15, R17, RZ, 0x3c, !PT ;  /* 0x000000110f117212 */ /* 0x000fc600078e3cff */
[----:B------:R-:W-:-:S04]  /*2760*/  IADD3 R6, PT, PT, -R22, -0x43300000, RZ ;  /* 0xbcd0000016067810 */ /* 0x000fc80007ffe1ff */
[----:B------:R-:W-:-:S04]  /*2770*/  FSETP.NEU.AND P0, PT, |R7|, R6, PT ;  /* 0x000000060700720b */ /* 0x000fc80003f0d200 */
[----:B------:R-:W-:Y:S02]  /*2780*/  FSEL R20, R14, R20, !P0 ;  /* 0x000000140e147208 */ /* 0x000fe40004000000 */
[----:B------:R-:W-:Y:S01]  /*2790*/  FSEL R21, R17, R21, !P0 ;  /* 0x0000001511157208 */ /* 0x000fe20004000000 */
[----:B------:R-:W-:Y:S06]  /*27a0*/  BRA `(.L_x_14) ;  /* 0x0000000000547947 */ /* 0x000fec0003800000 */
.L_x_13:
[----:B------:R-:W-:-:S14]  /*27b0*/  DSETP.NAN.AND P0, PT, R6, R6, PT ;  /* 0x000000060600722a */ /* 0x000fdc0003f08000 */
[----:B------:R-:W-:Y:S05]  /*27c0*/  @P0 BRA `(.L_x_15) ;  /* 0x0000000000440947 */ /* 0x000fea0003800000 */
[----:B------:R-:W-:-:S14]  /*27d0*/  DSETP.NAN.AND P0, PT, R16, R16, PT ;  /* 0x000000101000722a */ /* 0x000fdc0003f08000 */
[----:B------:R-:W-:Y:S05]  /*27e0*/  @P0 BRA `(.L_x_16) ;  /* 0x0000000000300947 */ /* 0x000fea0003800000 */
[----:B------:R-:W-:Y:S02]  /*27f0*/  ISETP.NE.AND P0, PT, R22, R29, PT ;  /* 0x0000001d1600720c */ /* 0x000fe40003f05270 */
[----:B------:R-:W-:Y:S02]  /*2800*/  MOV R20, 0x0 ;  /* 0x0000000000147802 */ /* 0x000fe40000000f00 */
[----:B------:R-:W-:-:S09]  /*2810*/  MOV R21, 0xfff80000 ;  /* 0xfff8000000157802 */ /* 0x000fd20000000f00 */
[----:B------:R-:W-:Y:S05]  /*2820*/  @!P0 BRA `(.L_x_14) ;  /* 0x0000000000348947 */ /* 0x000fea0003800000 */
[----:B------:R-:W-:Y:S02]  /*2830*/  ISETP.NE.AND P0, PT, R22, 0x7ff00000, PT ;  /* 0x7ff000001600780c */ /* 0x000fe40003f05270 */
[----:B------:R-:W-:Y:S02]  /*2840*/  LOP3.LUT R21, R7, 0x80000000, R17, 0x48, !PT ;  /* 0x8000000007157812 */ /* 0x000fe400078e4811 */
[----:B------:R-:W-:-:S13]  /*2850*/  ISETP.EQ.OR P0, PT, R29, RZ, !P0 ;  /* 0x000000ff1d00720c */ /* 0x000fda0004702670 */
[----:B------:R-:W-:Y:S02]  /*2860*/  @P0 LOP3.LUT R6, R21, 0x7ff00000, RZ, 0xfc, !PT ;  /* 0x7ff0000015060812 */ /* 0x000fe400078efcff */
[----:B------:R-:W-:Y:S02]  /*2870*/  @!P0 MOV R20, RZ ;  /* 0x000000ff00148202 */ /* 0x000fe40000000f00 */
[----:B------:R-:W-:Y:S02]  /*2880*/  @P0 MOV R20, RZ ;  /* 0x000000ff00140202 */ /* 0x000fe40000000f00 */
[----:B------:R-:W-:Y:S01]  /*2890*/  @P0 MOV R21, R6 ;  /* 0x0000000600150202 */ /* 0x000fe20000000f00 */
[----:B------:R-:W-:Y:S06]  /*28a0*/  BRA `(.L_x_14) ;  /* 0x0000000000147947 */ /* 0x000fec0003800000 */
.L_x_16:
[----:B------:R-:W-:Y:S02]  /*28b0*/  LOP3.LUT R21, R17, 0x80000, RZ, 0xfc, !PT ;  /* 0x0008000011157812 */ /* 0x000fe400078efcff */
[----:B------:R-:W-:Y:S01]  /*28c0*/  MOV R20, R16 ;  /* 0x0000001000147202 */ /* 0x000fe20000000f00 */
[----:B------:R-:W-:Y:S06]  /*28d0*/  BRA `(.L_x_14) ;  /* 0x0000000000087947 */ /* 0x000fec0003800000 */
.L_x_15:
[----:B------:R-:W-:Y:S02]  /*28e0*/  LOP3.LUT R21, R7, 0x80000, RZ, 0xfc, !PT ;  /* 0x0008000007157812 */ /* 0x000fe400078efcff */
[----:B------:R-:W-:-:S07]  /*28f0*/  MOV R20, R6 ;  /* 0x0000000600147202 */ /* 0x000fce0000000f00 */
.L_x_14:
[----:B------:R-:W-:Y:S05]  /*2900*/  BSYNC.RECONVERGENT B1 ;  /* 0x0000000000017941 */ /* 0x000fea0003800200 */
.L_x_12:
[----:B------:R-:W-:Y:S01]  /*2910*/  HFMA2 R7, -RZ, RZ, 0, 0 ;  /* 0x00000000ff077431 */ /* 0x000fe200000001ff */
[----:B------:R-:W-:-:S04]  /*2920*/  MOV R6, R4 ;  /* 0x0000000400067202 */ /* 0x000fc80000000f00 */
[----:B------:R-:W-:Y:S05]  /*2930*/  RET.REL.NODEC R6 `(_Z11knn_completPfiS_) ;  /* 0xffffffd406b07950 */ /* 0x000fea0003c3ffff */
        .weak           $__internal_1_$__cuda_sm20_sqrt_rn_f32_slowpath
        .type           $__internal_1_$__cuda_sm20_sqrt_rn_f32_slowpath,@function
        .size           $__internal_1_$__cuda_sm20_sqrt_rn_f32_slowpath,(.L_x_20 - $__internal_1_$__cuda_sm20_sqrt_rn_f32_slowpath)
$__internal_1_$__cuda_sm20_sqrt_rn_f32_slowpath:
[----:B------:R-:W-:-:S13]  /*2940*/  LOP3.LUT P0, RZ, R4, 0x7fffffff, RZ, 0xc0, !PT ;  /* 0x7fffffff04ff7812 */ /* 0x000fda000780c0ff */
[----:B------:R-:W-:Y:S01]  /*2950*/  @!P0 MOV R14, R4 ;  /* 0x00000004000e8202 */ /* 0x000fe20000000f00 */
[----:B------:R-:W-:Y:S06]  /*2960*/  @!P0 BRA `(.L_x_17) ;  /* 0x0000000000408947 */ /* 0x000fec0003800000 */
[----:B------:R-:W-:-:S13]  /*2970*/  FSETP.GEU.FTZ.AND P0, PT, R4, RZ, PT ;  /* 0x000000ff0400720b */ /* 0x000fda0003f1e000 */
[----:B------:R-:W-:Y:S01]  /*2980*/  @!P0 MOV R14, 0x7fffffff ;  /* 0x7fffffff000e8802 */ /* 0x000fe20000000f00 */
[----:B------:R-:W-:Y:S06]  /*2990*/  @!P0 BRA `(.L_x_17) ;  /* 0x0000000000348947 */ /* 0x000fec0003800000 */
[----:B------:R-:W-:-:S13]  /*29a0*/  FSETP.GTU.FTZ.AND P0, PT, |R4|, +INF , PT ;  /* 0x7f8000000400780b */ /* 0x000fda0003f1c200 */
[----:B------:R-:W-:Y:S01]  /*29b0*/  @P0 FADD.FTZ R14, R4, 1 ;  /* 0x3f800000040e0421 */ /* 0x000fe20000010000 */
[----:B------:R-:W-:Y:S06]  /*29c0*/  @P0 BRA `(.L_x_17) ;  /* 0x0000000000280947 */ /* 0x000fec0003800000 */
[----:B------:R-:W-:-:S13]  /*29d0*/  FSETP.NEU.FTZ.AND P0, PT, |R4|, +INF , PT ;  /* 0x7f8000000400780b */ /* 0x000fda0003f1d200 */
[----:B------:R-:W-:-:S04]  /*29e0*/  @P0 FFMA R15, R4, 1.84467440737095516160e+19, RZ ;  /* 0x5f800000040f0823 */ /* 0x000fc800000000ff */
[----:B------:R-:W0:Y:S02]  /*29f0*/  @P0 MUFU.RSQ R14, R15 ;  /* 0x0000000f000e0308 */ /* 0x000e240000001400 */
[----:B0-----:R-:W-:Y:S01]  /*2a00*/  @P0 FMUL.FTZ R16, R15, R14 ;  /* 0x0000000e0f100220 */ /* 0x001fe20000410000 */
[----:B------:R-:W-:Y:S01]  /*2a10*/  @P0 FMUL.FTZ R18, R14, 0.5 ;  /* 0x3f0000000e120820 */ /* 0x000fe20000410000 */
[----:B------:R-:W-:Y:S02]  /*2a20*/  @!P0 MOV R14, R4 ;  /* 0x00000004000e8202 */ /* 0x000fe40000000f00 */
[----:B------:R-:W-:-:S04]  /*2a30*/  @P0 FADD.FTZ R17, -R16, -RZ ;  /* 0x800000ff10110221 */ /* 0x000fc80000010100 */
[----:B------:R-:W-:-:S04]  /*2a40*/  @P0 FFMA R17, R16, R17, R15 ;  /* 0x0000001110110223 */ /* 0x000fc8000000000f */
[----:B------:R-:W-:-:S04]  /*2a50*/  @P0 FFMA R17, R17, R18, R16 ;  /* 0x0000001211110223 */ /* 0x000fc80000000010 */
[----:B------:R-:W-:-:S07]  /*2a60*/  @P0 FMUL.FTZ R14, R17, 2.3283064365386962891e-10 ;  /* 0x2f800000110e0820 */ /* 0x000fce0000410000 */
.L_x_17:
[----:B------:R-:W-:Y:S01]  /*2a70*/  HFMA2 R15, -RZ, RZ, 0, 0 ;  /* 0x00000000ff0f7431 */ /* 0x000fe200000001ff */
[----:B------:R-:W-:Y:S02]  /*2a80*/  MOV R4, R14 ;  /* 0x0000000e00047202 */ /* 0x000fe40000000f00 */
[----:B------:R-:W-:-:S04]  /*2a90*/  MOV R14, R19 ;  /* 0x00000013000e7202 */ /* 0x000fc80000000f00 */
[----:B------:R-:W-:Y:S05]  /*2aa0*/  RET.REL.NODEC R14 `(_Z11knn_completPfiS_) ;  /* 0xffffffd40e547950 */ /* 0x000fea0003c3ffff */
.L_x_18:
[----:B------:R-:W-:-:S00]  /*2ab0*/  BRA `(.L_x_18) ;  /* 0xfffffffc00fc7947 */ /* 0x000fc0000383ffff */
[----:B------:R-:W-:-:S00]  /*2ac0*/  NOP ;  /* 0x0000000000007918 */ /* 0x000fc00000000000 */
        /* <DEDUP_REMOVED lines=11> */
.L_x_20:


//--------------------- .nv.shared.reserved.0     --------------------------
	.section	.nv.shared.reserved.0,"aw",@nobits
	.weak		__nv_reservedSMEM_offset_0_alias
	.size		__nv_reservedSMEM_offset_0_alias, 0, 64
	.other		__nv_reservedSMEM_offset_0_alias,@"STO_CUDA_RESERVED_SHARED STV_DEFAULT"
__nv_reservedSMEM_offset_0_alias:
	.zero		0
	.zero		64


//--------------------- .nv.constant0._Z11knn_completPfiS_ --------------------------
	.section	.nv.constant0._Z11knn_completPfiS_,"a",@progbits
	.sectionflags	@""
	.align	4
.nv.constant0._Z11knn_completPfiS_:
	.zero		920


//--------------------- SYMBOLS --------------------------

	.type		.nv.reservedSmem.offset0,@object
	.size		.nv.reservedSmem.offset0,0x4
